//
// Generated by NVIDIA NVVM Compiler
//
// Compiler Build ID: CL-36424714
// Cuda compilation tools, release 13.0, V13.0.88
// Based on NVVM 20.0.0
//

.version 9.0
.target sm_100
.address_size 64

	// .globl	_Z12matmul_naivePfS_S_iii
// _ZZ12matmul_tiledPfS_S_iiiE2As has been demoted
// _ZZ12matmul_tiledPfS_S_iiiE2Bs has been demoted
// _ZZ16matmul_optimizedPfS_S_iiiE2As has been demoted
// _ZZ16matmul_optimizedPfS_S_iiiE2Bs has been demoted

.visible .entry _Z12matmul_naivePfS_S_iii(
	.param .u64 .ptr .align 1 _Z12matmul_naivePfS_S_iii_param_0,
	.param .u64 .ptr .align 1 _Z12matmul_naivePfS_S_iii_param_1,
	.param .u64 .ptr .align 1 _Z12matmul_naivePfS_S_iii_param_2,
	.param .u32 _Z12matmul_naivePfS_S_iii_param_3,
	.param .u32 _Z12matmul_naivePfS_S_iii_param_4,
	.param .u32 _Z12matmul_naivePfS_S_iii_param_5
)
{
	.reg .pred 	%p<13>;
	.reg .b32 	%r<41>;
	.reg .b32 	%f<68>;
	.reg .b64 	%rd<53>;

	ld.param.u64 	%rd7, [_Z12matmul_naivePfS_S_iii_param_0];
	ld.param.u64 	%rd8, [_Z12matmul_naivePfS_S_iii_param_1];
	ld.param.u64 	%rd6, [_Z12matmul_naivePfS_S_iii_param_2];
	ld.param.u32 	%r20, [_Z12matmul_naivePfS_S_iii_param_3];
	ld.param.u32 	%r18, [_Z12matmul_naivePfS_S_iii_param_4];
	ld.param.u32 	%r19, [_Z12matmul_naivePfS_S_iii_param_5];
	cvta.to.global.u64 	%rd1, %rd8;
	cvta.to.global.u64 	%rd2, %rd7;
	mov.u32 	%r21, %ctaid.y;
	mov.u32 	%r22, %ntid.y;
	mov.u32 	%r23, %tid.y;
	mad.lo.s32 	%r1, %r21, %r22, %r23;
	mov.u32 	%r24, %ctaid.x;
	mov.u32 	%r25, %ntid.x;
	mov.u32 	%r26, %tid.x;
	mad.lo.s32 	%r2, %r24, %r25, %r26;
	setp.ge.s32 	%p1, %r1, %r20;
	setp.ge.s32 	%p2, %r2, %r18;
	or.pred  	%p3, %p1, %p2;
	@%p3 bra 	$L__BB0_14;
	setp.lt.s32 	%p4, %r19, 1;
	mov.f32 	%f67, 0f00000000;
	@%p4 bra 	$L__BB0_13;
	mul.lo.s32 	%r3, %r19, %r1;
	and.b32  	%r4, %r19, 7;
	setp.lt.u32 	%p5, %r19, 8;
	mov.f32 	%f67, 0f00000000;
	mov.b32 	%r39, 0;
	@%p5 bra 	$L__BB0_5;
	and.b32  	%r39, %r19, 2147483640;
	neg.s32 	%r37, %r39;
	shl.b32 	%r7, %r18, 3;
	mul.wide.u32 	%rd9, %r3, 4;
	add.s64 	%rd10, %rd9, %rd2;
	add.s64 	%rd52, %rd10, 16;
	mov.f32 	%f67, 0f00000000;
	mul.wide.s32 	%rd13, %r18, 4;
	mov.u32 	%r36, %r2;
$L__BB0_4:
	.pragma "nounroll";
	ld.global.f32 	%f17, [%rd52+-16];
	mul.wide.s32 	%rd11, %r36, 4;
	add.s64 	%rd12, %rd1, %rd11;
	ld.global.f32 	%f18, [%rd12];
	fma.rn.f32 	%f19, %f17, %f18, %f67;
	ld.global.f32 	%f20, [%rd52+-12];
	add.s64 	%rd14, %rd12, %rd13;
	ld.global.f32 	%f21, [%rd14];
	fma.rn.f32 	%f22, %f20, %f21, %f19;
	ld.global.f32 	%f23, [%rd52+-8];
	add.s64 	%rd15, %rd14, %rd13;
	ld.global.f32 	%f24, [%rd15];
	fma.rn.f32 	%f25, %f23, %f24, %f22;
	ld.global.f32 	%f26, [%rd52+-4];
	add.s64 	%rd16, %rd15, %rd13;
	ld.global.f32 	%f27, [%rd16];
	fma.rn.f32 	%f28, %f26, %f27, %f25;
	ld.global.f32 	%f29, [%rd52];
	add.s64 	%rd17, %rd16, %rd13;
	ld.global.f32 	%f30, [%rd17];
	fma.rn.f32 	%f31, %f29, %f30, %f28;
	ld.global.f32 	%f32, [%rd52+4];
	add.s64 	%rd18, %rd17, %rd13;
	ld.global.f32 	%f33, [%rd18];
	fma.rn.f32 	%f34, %f32, %f33, %f31;
	ld.global.f32 	%f35, [%rd52+8];
	add.s64 	%rd19, %rd18, %rd13;
	ld.global.f32 	%f36, [%rd19];
	fma.rn.f32 	%f37, %f35, %f36, %f34;
	ld.global.f32 	%f38, [%rd52+12];
	add.s64 	%rd20, %rd19, %rd13;
	ld.global.f32 	%f39, [%rd20];
	fma.rn.f32 	%f67, %f38, %f39, %f37;
	add.s32 	%r37, %r37, 8;
	add.s32 	%r36, %r36, %r7;
	add.s64 	%rd52, %rd52, 32;
	setp.ne.s32 	%p6, %r37, 0;
	@%p6 bra 	$L__BB0_4;
$L__BB0_5:
	setp.eq.s32 	%p7, %r4, 0;
	@%p7 bra 	$L__BB0_13;
	and.b32  	%r13, %r19, 3;
	setp.lt.u32 	%p8, %r4, 4;
	@%p8 bra 	$L__BB0_8;
	add.s32 	%r28, %r39, %r3;
	mul.wide.u32 	%rd21, %r28, 4;
	add.s64 	%rd22, %rd2, %rd21;
	ld.global.f32 	%f41, [%rd22];
	mad.lo.s32 	%r29, %r39, %r18, %r2;
	mul.wide.s32 	%rd23, %r29, 4;
	add.s64 	%rd24, %rd1, %rd23;
	ld.global.f32 	%f42, [%rd24];
	fma.rn.f32 	%f43, %f41, %f42, %f67;
	cvt.u64.u32 	%rd25, %r3;
	cvt.u64.u32 	%rd26, %r39;
	add.s64 	%rd27, %rd26, %rd25;
	shl.b64 	%rd28, %rd27, 2;
	add.s64 	%rd29, %rd2, %rd28;
	ld.global.f32 	%f44, [%rd29+4];
	mul.wide.s32 	%rd30, %r18, 4;
	add.s64 	%rd31, %rd24, %rd30;
	ld.global.f32 	%f45, [%rd31];
	fma.rn.f32 	%f46, %f44, %f45, %f43;
	ld.global.f32 	%f47, [%rd29+8];
	add.s64 	%rd32, %rd31, %rd30;
	ld.global.f32 	%f48, [%rd32];
	fma.rn.f32 	%f49, %f47, %f48, %f46;
	ld.global.f32 	%f50, [%rd29+12];
	add.s64 	%rd33, %rd32, %rd30;
	ld.global.f32 	%f51, [%rd33];
	fma.rn.f32 	%f67, %f50, %f51, %f49;
	add.s32 	%r39, %r39, 4;
$L__BB0_8:
	setp.eq.s32 	%p9, %r13, 0;
	@%p9 bra 	$L__BB0_13;
	setp.eq.s32 	%p10, %r13, 1;
	@%p10 bra 	$L__BB0_11;
	add.s32 	%r30, %r39, %r3;
	mul.wide.u32 	%rd34, %r30, 4;
	add.s64 	%rd35, %rd2, %rd34;
	ld.global.f32 	%f53, [%rd35];
	mad.lo.s32 	%r31, %r39, %r18, %r2;
	mul.wide.s32 	%rd36, %r31, 4;
	add.s64 	%rd37, %rd1, %rd36;
	ld.global.f32 	%f54, [%rd37];
	fma.rn.f32 	%f55, %f53, %f54, %f67;
	cvt.u64.u32 	%rd38, %r3;
	cvt.u64.u32 	%rd39, %r39;
	add.s64 	%rd40, %rd39, %rd38;
	shl.b64 	%rd41, %rd40, 2;
	add.s64 	%rd42, %rd2, %rd41;
	ld.global.f32 	%f56, [%rd42+4];
	mul.wide.s32 	%rd43, %r18, 4;
	add.s64 	%rd44, %rd37, %rd43;
	ld.global.f32 	%f57, [%rd44];
	fma.rn.f32 	%f67, %f56, %f57, %f55;
	add.s32 	%r39, %r39, 2;
$L__BB0_11:
	and.b32  	%r32, %r19, 1;
	setp.eq.b32 	%p11, %r32, 1;
	not.pred 	%p12, %p11;
	@%p12 bra 	$L__BB0_13;
	add.s32 	%r33, %r39, %r3;
	mul.wide.u32 	%rd45, %r33, 4;
	add.s64 	%rd46, %rd2, %rd45;
	ld.global.f32 	%f58, [%rd46];
	mad.lo.s32 	%r34, %r39, %r18, %r2;
	mul.wide.s32 	%rd47, %r34, 4;
	add.s64 	%rd48, %rd1, %rd47;
	ld.global.f32 	%f59, [%rd48];
	fma.rn.f32 	%f67, %f58, %f59, %f67;
$L__BB0_13:
	mad.lo.s32 	%r35, %r18, %r1, %r2;
	cvta.to.global.u64 	%rd49, %rd6;
	mul.wide.s32 	%rd50, %r35, 4;
	add.s64 	%rd51, %rd49, %rd50;
	st.global.f32 	[%rd51], %f67;
$L__BB0_14:
	ret;

}
	// .globl	_Z12matmul_tiledPfS_S_iii
.visible .entry _Z12matmul_tiledPfS_S_iii(
	.param .u64 .ptr .align 1 _Z12matmul_tiledPfS_S_iii_param_0,
	.param .u64 .ptr .align 1 _Z12matmul_tiledPfS_S_iii_param_1,
	.param .u64 .ptr .align 1 _Z12matmul_tiledPfS_S_iii_param_2,
	.param .u32 _Z12matmul_tiledPfS_S_iii_param_3,
	.param .u32 _Z12matmul_tiledPfS_S_iii_param_4,
	.param .u32 _Z12matmul_tiledPfS_S_iii_param_5
)
{
	.reg .pred 	%p<12>;
	.reg .b32 	%r<43>;
	.reg .b32 	%f<63>;
	.reg .b64 	%rd<13>;
	// demoted variable
	.shared .align 4 .b8 _ZZ12matmul_tiledPfS_S_iiiE2As[1024];
	// demoted variable
	.shared .align 4 .b8 _ZZ12matmul_tiledPfS_S_iiiE2Bs[1024];
	ld.param.u64 	%rd4, [_Z12matmul_tiledPfS_S_iii_param_0];
	ld.param.u64 	%rd5, [_Z12matmul_tiledPfS_S_iii_param_1];
	ld.param.u64 	%rd6, [_Z12matmul_tiledPfS_S_iii_param_2];
	ld.param.u32 	%r24, [_Z12matmul_tiledPfS_S_iii_param_3];
	ld.param.u32 	%r25, [_Z12matmul_tiledPfS_S_iii_param_4];
	ld.param.u32 	%r26, [_Z12matmul_tiledPfS_S_iii_param_5];
	mov.u32 	%r27, %ctaid.x;
	mov.u32 	%r28, %ctaid.y;
	mov.u32 	%r38, %tid.x;
	mov.u32 	%r40, %tid.y;
	shl.b32 	%r29, %r28, 4;
	add.s32 	%r3, %r29, %r40;
	shl.b32 	%r4, %r27, 4;
	add.s32 	%r5, %r4, %r38;
	setp.lt.s32 	%p1, %r26, 1;
	mov.f32 	%f62, 0f00000000;
	@%p1 bra 	$L__BB1_7;
	add.s32 	%r30, %r26, 15;
	shr.u32 	%r31, %r30, 4;
	shl.b32 	%r32, %r40, 6;
	mov.u32 	%r33, _ZZ12matmul_tiledPfS_S_iiiE2As;
	add.s32 	%r6, %r33, %r32;
	shl.b32 	%r34, %r38, 2;
	add.s32 	%r7, %r6, %r34;
	mov.u32 	%r35, _ZZ12matmul_tiledPfS_S_iiiE2Bs;
	add.s32 	%r9, %r35, %r34;
	add.s32 	%r8, %r9, %r32;
	neg.s32 	%r42, %r31;
	mad.lo.s32 	%r36, %r40, %r25, %r38;
	add.s32 	%r41, %r36, %r4;
	shl.b32 	%r12, %r25, 4;
	mad.lo.s32 	%r39, %r26, %r3, %r38;
	cvta.to.global.u64 	%rd1, %rd4;
	cvta.to.global.u64 	%rd2, %rd5;
	mov.f32 	%f62, 0f00000000;
$L__BB1_2:
	setp.ge.s32 	%p2, %r3, %r24;
	mul.wide.s32 	%rd7, %r39, 4;
	add.s64 	%rd3, %rd1, %rd7;
	setp.ge.s32 	%p3, %r38, %r26;
	mov.f32 	%f60, 0f00000000;
	or.pred  	%p4, %p2, %p3;
	@%p4 bra 	$L__BB1_4;
	ld.global.f32 	%f60, [%rd3];
$L__BB1_4:
	setp.ge.s32 	%p5, %r5, %r25;
	st.shared.f32 	[%r7], %f60;
	setp.ge.s32 	%p6, %r40, %r26;
	mov.f32 	%f61, 0f00000000;
	or.pred  	%p7, %p6, %p5;
	@%p7 bra 	$L__BB1_6;
	mul.wide.s32 	%rd8, %r41, 4;
	add.s64 	%rd9, %rd2, %rd8;
	ld.global.f32 	%f61, [%rd9];
$L__BB1_6:
	st.shared.f32 	[%r8], %f61;
	bar.sync 	0;
	ld.shared.f32 	%f12, [%r6];
	ld.shared.f32 	%f13, [%r9];
	fma.rn.f32 	%f14, %f12, %f13, %f62;
	ld.shared.f32 	%f15, [%r6+4];
	ld.shared.f32 	%f16, [%r9+64];
	fma.rn.f32 	%f17, %f15, %f16, %f14;
	ld.shared.f32 	%f18, [%r6+8];
	ld.shared.f32 	%f19, [%r9+128];
	fma.rn.f32 	%f20, %f18, %f19, %f17;
	ld.shared.f32 	%f21, [%r6+12];
	ld.shared.f32 	%f22, [%r9+192];
	fma.rn.f32 	%f23, %f21, %f22, %f20;
	ld.shared.f32 	%f24, [%r6+16];
	ld.shared.f32 	%f25, [%r9+256];
	fma.rn.f32 	%f26, %f24, %f25, %f23;
	ld.shared.f32 	%f27, [%r6+20];
	ld.shared.f32 	%f28, [%r9+320];
	fma.rn.f32 	%f29, %f27, %f28, %f26;
	ld.shared.f32 	%f30, [%r6+24];
	ld.shared.f32 	%f31, [%r9+384];
	fma.rn.f32 	%f32, %f30, %f31, %f29;
	ld.shared.f32 	%f33, [%r6+28];
	ld.shared.f32 	%f34, [%r9+448];
	fma.rn.f32 	%f35, %f33, %f34, %f32;
	ld.shared.f32 	%f36, [%r6+32];
	ld.shared.f32 	%f37, [%r9+512];
	fma.rn.f32 	%f38, %f36, %f37, %f35;
	ld.shared.f32 	%f39, [%r6+36];
	ld.shared.f32 	%f40, [%r9+576];
	fma.rn.f32 	%f41, %f39, %f40, %f38;
	ld.shared.f32 	%f42, [%r6+40];
	ld.shared.f32 	%f43, [%r9+640];
	fma.rn.f32 	%f44, %f42, %f43, %f41;
	ld.shared.f32 	%f45, [%r6+44];
	ld.shared.f32 	%f46, [%r9+704];
	fma.rn.f32 	%f47, %f45, %f46, %f44;
	ld.shared.f32 	%f48, [%r6+48];
	ld.shared.f32 	%f49, [%r9+768];
	fma.rn.f32 	%f50, %f48, %f49, %f47;
	ld.shared.f32 	%f51, [%r6+52];
	ld.shared.f32 	%f52, [%r9+832];
	fma.rn.f32 	%f53, %f51, %f52, %f50;
	ld.shared.f32 	%f54, [%r6+56];
	ld.shared.f32 	%f55, [%r9+896];
	fma.rn.f32 	%f56, %f54, %f55, %f53;
	ld.shared.f32 	%f57, [%r6+60];
	ld.shared.f32 	%f58, [%r9+960];
	fma.rn.f32 	%f62, %f57, %f58, %f56;
	bar.sync 	0;
	add.s32 	%r42, %r42, 1;
	setp.ne.s32 	%p8, %r42, 0;
	add.s32 	%r41, %r41, %r12;
	add.s32 	%r40, %r40, 16;
	add.s32 	%r39, %r39, 16;
	add.s32 	%r38, %r38, 16;
	@%p8 bra 	$L__BB1_2;
$L__BB1_7:
	setp.ge.s32 	%p9, %r3, %r24;
	setp.ge.s32 	%p10, %r5, %r25;
	or.pred  	%p11, %p9, %p10;
	@%p11 bra 	$L__BB1_9;
	mad.lo.s32 	%r37, %r25, %r3, %r5;
	cvta.to.global.u64 	%rd10, %rd6;
	mul.wide.u32 	%rd11, %r37, 4;
	add.s64 	%rd12, %rd10, %rd11;
	st.global.f32 	[%rd12], %f62;
$L__BB1_9:
	ret;

}
	// .globl	_Z16matmul_optimizedPfS_S_iii
.visible .entry _Z16matmul_optimizedPfS_S_iii(
	.param .u64 .ptr .align 1 _Z16matmul_optimizedPfS_S_iii_param_0,
	.param .u64 .ptr .align 1 _Z16matmul_optimizedPfS_S_iii_param_1,
	.param .u64 .ptr .align 1 _Z16matmul_optimizedPfS_S_iii_param_2,
	.param .u32 _Z16matmul_optimizedPfS_S_iii_param_3,
	.param .u32 _Z16matmul_optimizedPfS_S_iii_param_4,
	.param .u32 _Z16matmul_optimizedPfS_S_iii_param_5
)
{
	.reg .pred 	%p<26>;
	.reg .b32 	%r<63>;
	.reg .b32 	%f<181>;
	.reg .b64 	%rd<20>;
	// demoted variable
	.shared .align 4 .b8 _ZZ16matmul_optimizedPfS_S_iiiE2As[1024];
	// demoted variable
	.shared .align 4 .b8 _ZZ16matmul_optimizedPfS_S_iiiE2Bs[1024];
	ld.param.u64 	%rd5, [_Z16matmul_optimizedPfS_S_iii_param_0];
	ld.param.u64 	%rd6, [_Z16matmul_optimizedPfS_S_iii_param_1];
	ld.param.u32 	%r33, [_Z16matmul_optimizedPfS_S_iii_param_3];
	ld.param.u32 	%r34, [_Z16matmul_optimizedPfS_S_iii_param_4];
	ld.param.u32 	%r35, [_Z16matmul_optimizedPfS_S_iii_param_5];
	cvta.to.global.u64 	%rd1, %rd6;
	cvta.to.global.u64 	%rd2, %rd5;
	mov.u32 	%r36, %ctaid.x;
	mov.u32 	%r37, %ctaid.y;
	mov.u32 	%r1, %tid.x;
	mov.u32 	%r2, %tid.y;
	shl.b32 	%r38, %r37, 4;
	add.s32 	%r3, %r38, %r2;
	shl.b32 	%r4, %r36, 4;
	add.s32 	%r5, %r4, %r1;
	setp.lt.s32 	%p1, %r35, 1;
	mov.f32 	%f180, 0f00000000;
	@%p1 bra 	$L__BB2_19;
	add.s32 	%r6, %r35, 15;
	mul.lo.s32 	%r7, %r35, %r3;
	shl.b32 	%r40, %r2, 6;
	mov.u32 	%r41, _ZZ16matmul_optimizedPfS_S_iiiE2As;
	add.s32 	%r8, %r41, %r40;
	shl.b32 	%r42, %r1, 2;
	add.s32 	%r9, %r8, %r42;
	mov.u32 	%r43, _ZZ16matmul_optimizedPfS_S_iiiE2Bs;
	add.s32 	%r11, %r43, %r42;
	add.s32 	%r10, %r11, %r40;
	setp.lt.u32 	%p2, %r35, 17;
	mov.f32 	%f180, 0f00000000;
	mov.b32 	%r62, 0;
	@%p2 bra 	$L__BB2_13;
	shr.u32 	%r44, %r6, 4;
	and.b32  	%r45, %r44, 134217726;
	neg.s32 	%r61, %r45;
	add.s32 	%r46, %r2, 16;
	mad.lo.s32 	%r47, %r34, %r46, %r1;
	add.s32 	%r59, %r47, %r4;
	shl.b32 	%r14, %r34, 5;
	mad.lo.s32 	%r48, %r2, %r34, %r1;
	add.s32 	%r58, %r48, %r4;
	add.s32 	%r57, %r1, %r7;
	mov.f32 	%f180, 0f00000000;
	mov.u32 	%r56, %r1;
	mov.u32 	%r60, %r2;
$L__BB2_3:
	setp.ge.s32 	%p3, %r3, %r33;
	setp.ge.s32 	%p4, %r56, %r35;
	mul.wide.s32 	%rd7, %r57, 4;
	add.s64 	%rd3, %rd2, %rd7;
	mov.f32 	%f172, 0f00000000;
	or.pred  	%p5, %p3, %p4;
	@%p5 bra 	$L__BB2_5;
	ld.global.f32 	%f172, [%rd3];
$L__BB2_5:
	setp.ge.s32 	%p6, %r5, %r34;
	st.shared.f32 	[%r9], %f172;
	setp.ge.s32 	%p7, %r60, %r35;
	mov.f32 	%f173, 0f00000000;
	or.pred  	%p8, %p7, %p6;
	@%p8 bra 	$L__BB2_7;
	mul.wide.s32 	%rd8, %r58, 4;
	add.s64 	%rd9, %rd1, %rd8;
	ld.global.f32 	%f173, [%rd9];
$L__BB2_7:
	st.shared.f32 	[%r10], %f173;
	bar.sync 	0;
	ld.shared.f32 	%f27, [%r8];
	ld.shared.f32 	%f28, [%r11];
	fma.rn.f32 	%f29, %f27, %f28, %f180;
	ld.shared.f32 	%f30, [%r8+4];
	ld.shared.f32 	%f31, [%r11+64];
	fma.rn.f32 	%f32, %f30, %f31, %f29;
	ld.shared.f32 	%f33, [%r8+8];
	ld.shared.f32 	%f34, [%r11+128];
	fma.rn.f32 	%f35, %f33, %f34, %f32;
	ld.shared.f32 	%f36, [%r8+12];
	ld.shared.f32 	%f37, [%r11+192];
	fma.rn.f32 	%f38, %f36, %f37, %f35;
	ld.shared.f32 	%f39, [%r8+16];
	ld.shared.f32 	%f40, [%r11+256];
	fma.rn.f32 	%f41, %f39, %f40, %f38;
	ld.shared.f32 	%f42, [%r8+20];
	ld.shared.f32 	%f43, [%r11+320];
	fma.rn.f32 	%f44, %f42, %f43, %f41;
	ld.shared.f32 	%f45, [%r8+24];
	ld.shared.f32 	%f46, [%r11+384];
	fma.rn.f32 	%f47, %f45, %f46, %f44;
	ld.shared.f32 	%f48, [%r8+28];
	ld.shared.f32 	%f49, [%r11+448];
	fma.rn.f32 	%f50, %f48, %f49, %f47;
	ld.shared.f32 	%f51, [%r8+32];
	ld.shared.f32 	%f52, [%r11+512];
	fma.rn.f32 	%f53, %f51, %f52, %f50;
	ld.shared.f32 	%f54, [%r8+36];
	ld.shared.f32 	%f55, [%r11+576];
	fma.rn.f32 	%f56, %f54, %f55, %f53;
	ld.shared.f32 	%f57, [%r8+40];
	ld.shared.f32 	%f58, [%r11+640];
	fma.rn.f32 	%f59, %f57, %f58, %f56;
	ld.shared.f32 	%f60, [%r8+44];
	ld.shared.f32 	%f61, [%r11+704];
	fma.rn.f32 	%f62, %f60, %f61, %f59;
	ld.shared.f32 	%f63, [%r8+48];
	ld.shared.f32 	%f64, [%r11+768];
	fma.rn.f32 	%f65, %f63, %f64, %f62;
	ld.shared.f32 	%f66, [%r8+52];
	ld.shared.f32 	%f67, [%r11+832];
	fma.rn.f32 	%f68, %f66, %f67, %f65;
	ld.shared.f32 	%f69, [%r8+56];
	ld.shared.f32 	%f70, [%r11+896];
	fma.rn.f32 	%f71, %f69, %f70, %f68;
	ld.shared.f32 	%f72, [%r8+60];
	ld.shared.f32 	%f73, [%r11+960];
	fma.rn.f32 	%f6, %f72, %f73, %f71;
	bar.sync 	0;
	add.s32 	%r49, %r56, 16;
	setp.ge.s32 	%p10, %r49, %r35;
	mov.f32 	%f174, 0f00000000;
	or.pred  	%p11, %p3, %p10;
	@%p11 bra 	$L__BB2_9;
	ld.global.f32 	%f174, [%rd3+64];
$L__BB2_9:
	st.shared.f32 	[%r9], %f174;
	add.s32 	%r50, %r60, 16;
	setp.ge.s32 	%p13, %r50, %r35;
	mov.f32 	%f175, 0f00000000;
	or.pred  	%p14, %p13, %p6;
	@%p14 bra 	$L__BB2_11;
	mul.wide.s32 	%rd10, %r59, 4;
	add.s64 	%rd11, %rd1, %rd10;
	ld.global.f32 	%f175, [%rd11];
$L__BB2_11:
	st.shared.f32 	[%r10], %f175;
	bar.sync 	0;
	ld.shared.f32 	%f75, [%r8];
	ld.shared.f32 	%f76, [%r11];
	fma.rn.f32 	%f77, %f75, %f76, %f6;
	ld.shared.f32 	%f78, [%r8+4];
	ld.shared.f32 	%f79, [%r11+64];
	fma.rn.f32 	%f80, %f78, %f79, %f77;
	ld.shared.f32 	%f81, [%r8+8];
	ld.shared.f32 	%f82, [%r11+128];
	fma.rn.f32 	%f83, %f81, %f82, %f80;
	ld.shared.f32 	%f84, [%r8+12];
	ld.shared.f32 	%f85, [%r11+192];
	fma.rn.f32 	%f86, %f84, %f85, %f83;
	ld.shared.f32 	%f87, [%r8+16];
	ld.shared.f32 	%f88, [%r11+256];
	fma.rn.f32 	%f89, %f87, %f88, %f86;
	ld.shared.f32 	%f90, [%r8+20];
	ld.shared.f32 	%f91, [%r11+320];
	fma.rn.f32 	%f92, %f90, %f91, %f89;
	ld.shared.f32 	%f93, [%r8+24];
	ld.shared.f32 	%f94, [%r11+384];
	fma.rn.f32 	%f95, %f93, %f94, %f92;
	ld.shared.f32 	%f96, [%r8+28];
	ld.shared.f32 	%f97, [%r11+448];
	fma.rn.f32 	%f98, %f96, %f97, %f95;
	ld.shared.f32 	%f99, [%r8+32];
	ld.shared.f32 	%f100, [%r11+512];
	fma.rn.f32 	%f101, %f99, %f100, %f98;
	ld.shared.f32 	%f102, [%r8+36];
	ld.shared.f32 	%f103, [%r11+576];
	fma.rn.f32 	%f104, %f102, %f103, %f101;
	ld.shared.f32 	%f105, [%r8+40];
	ld.shared.f32 	%f106, [%r11+640];
	fma.rn.f32 	%f107, %f105, %f106, %f104;
	ld.shared.f32 	%f108, [%r8+44];
	ld.shared.f32 	%f109, [%r11+704];
	fma.rn.f32 	%f110, %f108, %f109, %f107;
	ld.shared.f32 	%f111, [%r8+48];
	ld.shared.f32 	%f112, [%r11+768];
	fma.rn.f32 	%f113, %f111, %f112, %f110;
	ld.shared.f32 	%f114, [%r8+52];
	ld.shared.f32 	%f115, [%r11+832];
	fma.rn.f32 	%f116, %f114, %f115, %f113;
	ld.shared.f32 	%f117, [%r8+56];
	ld.shared.f32 	%f118, [%r11+896];
	fma.rn.f32 	%f119, %f117, %f118, %f116;
	ld.shared.f32 	%f120, [%r8+60];
	ld.shared.f32 	%f121, [%r11+960];
	fma.rn.f32 	%f180, %f120, %f121, %f119;
	bar.sync 	0;
	add.s32 	%r61, %r61, 2;
	add.s32 	%r60, %r60, 32;
	add.s32 	%r59, %r59, %r14;
	add.s32 	%r58, %r58, %r14;
	add.s32 	%r57, %r57, 32;
	add.s32 	%r56, %r56, 32;
	setp.ne.s32 	%p15, %r61, 0;
	@%p15 bra 	$L__BB2_3;
	and.b32  	%r62, %r6, 2147483616;
$L__BB2_13:
	and.b32  	%r51, %r6, 16;
	setp.eq.s32 	%p16, %r51, 0;
	@%p16 bra 	$L__BB2_19;
	setp.ge.s32 	%p17, %r3, %r33;
	add.s32 	%r52, %r62, %r1;
	setp.ge.s32 	%p18, %r52, %r35;
	mov.f32 	%f178, 0f00000000;
	or.pred  	%p19, %p17, %p18;
	@%p19 bra 	$L__BB2_16;
	add.s32 	%r53, %r52, %r7;
	mul.wide.s32 	%rd12, %r53, 4;
	add.s64 	%rd13, %rd2, %rd12;
	ld.global.f32 	%f178, [%rd13];
$L__BB2_16:
	setp.ge.s32 	%p20, %r5, %r34;
	st.shared.f32 	[%r9], %f178;
	add.s32 	%r32, %r62, %r2;
	setp.ge.s32 	%p21, %r32, %r35;
	mov.f32 	%f179, 0f00000000;
	or.pred  	%p22, %p21, %p20;
	@%p22 bra 	$L__BB2_18;
	mad.lo.s32 	%r54, %r32, %r34, %r5;
	mul.wide.s32 	%rd14, %r54, 4;
	add.s64 	%rd15, %rd1, %rd14;
	ld.global.f32 	%f179, [%rd15];
$L__BB2_18:
	st.shared.f32 	[%r10], %f179;
	bar.sync 	0;
	ld.shared.f32 	%f124, [%r8];
	ld.shared.f32 	%f125, [%r11];
	fma.rn.f32 	%f126, %f124, %f125, %f180;
	ld.shared.f32 	%f127, [%r8+4];
	ld.shared.f32 	%f128, [%r11+64];
	fma.rn.f32 	%f129, %f127, %f128, %f126;
	ld.shared.f32 	%f130, [%r8+8];
	ld.shared.f32 	%f131, [%r11+128];
	fma.rn.f32 	%f132, %f130, %f131, %f129;
	ld.shared.f32 	%f133, [%r8+12];
	ld.shared.f32 	%f134, [%r11+192];
	fma.rn.f32 	%f135, %f133, %f134, %f132;
	ld.shared.f32 	%f136, [%r8+16];
	ld.shared.f32 	%f137, [%r11+256];
	fma.rn.f32 	%f138, %f136, %f137, %f135;
	ld.shared.f32 	%f139, [%r8+20];
	ld.shared.f32 	%f140, [%r11+320];
	fma.rn.f32 	%f141, %f139, %f140, %f138;
	ld.shared.f32 	%f142, [%r8+24];
	ld.shared.f32 	%f143, [%r11+384];
	fma.rn.f32 	%f144, %f142, %f143, %f141;
	ld.shared.f32 	%f145, [%r8+28];
	ld.shared.f32 	%f146, [%r11+448];
	fma.rn.f32 	%f147, %f145, %f146, %f144;
	ld.shared.f32 	%f148, [%r8+32];
	ld.shared.f32 	%f149, [%r11+512];
	fma.rn.f32 	%f150, %f148, %f149, %f147;
	ld.shared.f32 	%f151, [%r8+36];
	ld.shared.f32 	%f152, [%r11+576];
	fma.rn.f32 	%f153, %f151, %f152, %f150;
	ld.shared.f32 	%f154, [%r8+40];
	ld.shared.f32 	%f155, [%r11+640];
	fma.rn.f32 	%f156, %f154, %f155, %f153;
	ld.shared.f32 	%f157, [%r8+44];
	ld.shared.f32 	%f158, [%r11+704];
	fma.rn.f32 	%f159, %f157, %f158, %f156;
	ld.shared.f32 	%f160, [%r8+48];
	ld.shared.f32 	%f161, [%r11+768];
	fma.rn.f32 	%f162, %f160, %f161, %f159;
	ld.shared.f32 	%f163, [%r8+52];
	ld.shared.f32 	%f164, [%r11+832];
	fma.rn.f32 	%f165, %f163, %f164, %f162;
	ld.shared.f32 	%f166, [%r8+56];
	ld.shared.f32 	%f167, [%r11+896];
	fma.rn.f32 	%f168, %f166, %f167, %f165;
	ld.shared.f32 	%f169, [%r8+60];
	ld.shared.f32 	%f170, [%r11+960];
	fma.rn.f32 	%f180, %f169, %f170, %f168;
	bar.sync 	0;
$L__BB2_19:
	setp.ge.s32 	%p23, %r3, %r33;
	setp.ge.s32 	%p24, %r5, %r34;
	or.pred  	%p25, %p23, %p24;
	@%p25 bra 	$L__BB2_21;
	ld.param.u64 	%rd19, [_Z16matmul_optimizedPfS_S_iii_param_2];
	mad.lo.s32 	%r55, %r34, %r3, %r5;
	cvta.to.global.u64 	%rd16, %rd19;
	mul.wide.u32 	%rd17, %r55, 4;
	add.s64 	%rd18, %rd16, %rd17;
	st.global.f32 	[%rd18], %f180;
$L__BB2_21:
	ret;

}


// ===== COMPILED SASS (sm_100) =====

	.target	sm_100

	.elftype	@"ET_EXEC"


//--------------------- .note.nv.tkinfo           --------------------------
	.section	.note.nv.tkinfo,"",@"SHT_NOTE"
	.sectionflags	@"SHF_NOTE_NV_TKINFO"
	.tkinfo
        /*0018*/ 	.word	0x00000002
        /*0030*/ 	.string	""
        /*0030*/ 	.string	"ptxas"
        /*0030*/ 	.string	"Cuda compilation tools, release 13.0, V13.0.88"
        /*0030*/ 	.string	"Build cuda_13.0.r13.0/compiler.36424714_0"
        /*0030*/ 	.string	"-arch sm_100 -m 64 "



//--------------------- .note.nv.cuinfo           --------------------------
	.section	.note.nv.cuinfo,"",@"SHT_NOTE"
	.sectionflags	@"SHF_NOTE_NV_CUINFO"
        /*0018*/ 	.short	0x0002
        /*001a*/ 	.short	0x0064
        /*001c*/ 	.short	0x0082
	.zero		2


//--------------------- .nv.info                  --------------------------
	.section	.nv.info,"",@"SHT_CUDA_INFO"
	.align	4


	//----- nvinfo : EIATTR_REGCOUNT
	.align		4
        /*0000*/ 	.byte	0x04, 0x2f
        /*0002*/ 	.short	(.L_1 - .L_0)
	.align		4
.L_0:
        /*0004*/ 	.word	index@(_Z12matmul_naivePfS_S_iii)
        /*0008*/ 	.word	0x00000020


	//----- nvinfo : EIATTR_FRAME_SIZE
	.align		4
.L_1:
        /*000c*/ 	.byte	0x04, 0x11
        /*000e*/ 	.short	(.L_3 - .L_2)
	.align		4
.L_2:
        /*0010*/ 	.word	index@(_Z12matmul_naivePfS_S_iii)
        /*0014*/ 	.word	0x00000000


	//----- nvinfo : EIATTR_REGCOUNT
	.align		4
.L_3:
        /*0018*/ 	.byte	0x04, 0x2f
        /*001a*/ 	.short	(.L_5 - .L_4)
	.align		4
.L_4:
        /*001c*/ 	.word	index@(_Z12matmul_tiledPfS_S_iii)
        /*0020*/ 	.word	0x00000020


	//----- nvinfo : EIATTR_FRAME_SIZE
	.align		4
.L_5:
        /*0024*/ 	.byte	0x04, 0x11
        /*0026*/ 	.short	(.L_7 - .L_6)
	.align		4
.L_6:
        /*0028*/ 	.word	index@(_Z12matmul_tiledPfS_S_iii)
        /*002c*/ 	.word	0x00000000


	//----- nvinfo : EIATTR_REGCOUNT
	.align		4
.L_7:
        /*0030*/ 	.byte	0x04, 0x2f
        /*0032*/ 	.short	(.L_9 - .L_8)
	.align		4
.L_8:
        /*0034*/ 	.word	index@(_Z16matmul_optimizedPfS_S_iii)
        /*0038*/ 	.word	0x00000020


	//----- nvinfo : EIATTR_FRAME_SIZE
	.align		4
.L_9:
        /*003c*/ 	.byte	0x04, 0x11
        /*003e*/ 	.short	(.L_11 - .L_10)
	.align		4
.L_10:
        /*0040*/ 	.word	index@(_Z16matmul_optimizedPfS_S_iii)
        /*0044*/ 	.word	0x00000000


	//----- nvinfo : EIATTR_MIN_STACK_SIZE
	.align		4
.L_11:
        /*0048*/ 	.byte	0x04, 0x12
        /*004a*/ 	.short	(.L_13 - .L_12)
	.align		4
.L_12:
        /*004c*/ 	.word	index@(_Z16matmul_optimizedPfS_S_iii)
        /*0050*/ 	.word	0x00000000


	//----- nvinfo : EIATTR_MIN_STACK_SIZE
	.align		4
.L_13:
        /*0054*/ 	.byte	0x04, 0x12
        /*0056*/ 	.short	(.L_15 - .L_14)
	.align		4
.L_14:
        /*0058*/ 	.word	index@(_Z12matmul_tiledPfS_S_iii)
        /*005c*/ 	.word	0x00000000


	//----- nvinfo : EIATTR_MIN_STACK_SIZE
	.align		4
.L_15:
        /*0060*/ 	.byte	0x04, 0x12
        /*0062*/ 	.short	(.L_17 - .L_16)
	.align		4
.L_16:
        /*0064*/ 	.word	index@(_Z12matmul_naivePfS_S_iii)
        /*0068*/ 	.word	0x00000000
.L_17:


//--------------------- .nv.compat                --------------------------
	.section	.nv.compat,"",@"SHT_CUDA_COMPAT_INFO"
	.align	4
        /*0000*/ 	.byte	0x02, 0x09, 0x00, 0x00, 0x02, 0x02, 0x01, 0x00, 0x02, 0x05, 0x05, 0x00, 0x03, 0x07, 0x01, 0x01
        /*0010*/ 	.byte	0x02, 0x03, 0x00, 0x00, 0x02, 0x06, 0x01, 0x00, 0x04, 0x0b, 0x08, 0x00, 0x09, 0x00, 0x00, 0x00
        /*0020*/ 	.byte	0x00, 0x00, 0x00, 0x00


//--------------------- .nv.info._Z16matmul_optimizedPfS_S_iii --------------------------
	.section	.nv.info._Z16matmul_optimizedPfS_S_iii,"",@"SHT_CUDA_INFO"
	.sectionflags	@""
	.align	4


	//----- nvinfo : EIATTR_CUDA_API_VERSION
	.align		4
        /*0000*/ 	.byte	0x04, 0x37
        /*0002*/ 	.short	(.L_19 - .L_18)
.L_18:
        /*0004*/ 	.word	0x00000082


	//----- nvinfo : EIATTR_KPARAM_INFO
	.align		4
.L_19:
        /*0008*/ 	.byte	0x04, 0x17
        /*000a*/ 	.short	(.L_21 - .L_20)
.L_20:
        /*000c*/ 	.word	0x00000000
        /*0010*/ 	.short	0x0005
        /*0012*/ 	.short	0x0020
        /*0014*/ 	.byte	0x00, 0xf0, 0x11, 0x00


	//----- nvinfo : EIATTR_KPARAM_INFO
	.align		4
.L_21:
        /*0018*/ 	.byte	0x04, 0x17
        /*001a*/ 	.short	(.L_23 - .L_22)
.L_22:
        /*001c*/ 	.word	0x00000000
        /*0020*/ 	.short	0x0004
        /*0022*/ 	.short	0x001c
        /*0024*/ 	.byte	0x00, 0xf0, 0x11, 0x00


	//----- nvinfo : EIATTR_KPARAM_INFO
	.align		4
.L_23:
        /*0028*/ 	.byte	0x04, 0x17
        /*002a*/ 	.short	(.L_25 - .L_24)
.L_24:
        /*002c*/ 	.word	0x00000000
        /*0030*/ 	.short	0x0003
        /*0032*/ 	.short	0x0018
        /*0034*/ 	.byte	0x00, 0xf0, 0x11, 0x00


	//----- nvinfo : EIATTR_KPARAM_INFO
	.align		4
.L_25:
        /*0038*/ 	.byte	0x04, 0x17
        /*003a*/ 	.short	(.L_27 - .L_26)
.L_26:
        /*003c*/ 	.word	0x00000000
        /*0040*/ 	.short	0x0002
        /*0042*/ 	.short	0x0010
        /*0044*/ 	.byte	0x00, 0xf5, 0x21, 0x00


	//----- nvinfo : EIATTR_KPARAM_INFO
	.align		4
.L_27:
        /*0048*/ 	.byte	0x04, 0x17
        /*004a*/ 	.short	(.L_29 - .L_28)
.L_28:
        /*004c*/ 	.word	0x00000000
        /*0050*/ 	.short	0x0001
        /*0052*/ 	.short	0x0008
        /*0054*/ 	.byte	0x00, 0xf5, 0x21, 0x00


	//----- nvinfo : EIATTR_KPARAM_INFO
	.align		4
.L_29:
        /*0058*/ 	.byte	0x04, 0x17
        /*005a*/ 	.short	(.L_31 - .L_30)
.L_30:
        /*005c*/ 	.word	0x00000000
        /*0060*/ 	.short	0x0000
        /*0062*/ 	.short	0x0000
        /*0064*/ 	.byte	0x00, 0xf5, 0x21, 0x00


	//----- nvinfo : EIATTR_SPARSE_MMA_MASK
	.align		4
.L_31:
        /*0068*/ 	.byte	0x03, 0x50
        /*006a*/ 	.short	0x0000


	//----- nvinfo : EIATTR_MAXREG_COUNT
	.align		4
        /*006c*/ 	.byte	0x03, 0x1b
        /*006e*/ 	.short	0x00ff


	//----- nvinfo : EIATTR_NUM_BARRIERS
	.align		4
        /*0070*/ 	.byte	0x02, 0x4c
        /*0072*/ 	.byte	0x01
	.zero		1


	//----- nvinfo : EIATTR_MERCURY_ISA_VERSION
	.align		4
        /*0074*/ 	.byte	0x03, 0x5f
        /*0076*/ 	.short	0x0101


	//----- nvinfo : EIATTR_VRC_CTA_INIT_COUNT
	.align		4
        /*0078*/ 	.byte	0x02, 0x4a
	.zero		1
	.zero		1


	//----- nvinfo : EIATTR_EXIT_INSTR_OFFSETS
	.align		4
        /*007c*/ 	.byte	0x04, 0x1c
        /*007e*/ 	.short	(.L_33 - .L_32)


	//   ....[0]....
.L_32:
        /*0080*/ 	.word	0x00000d80


	//   ....[1]....
        /*0084*/ 	.word	0x00000dd0


	//----- nvinfo : EIATTR_CBANK_PARAM_SIZE
	.align		4
.L_33:
        /*0088*/ 	.byte	0x03, 0x19
        /*008a*/ 	.short	0x0024


	//----- nvinfo : EIATTR_PARAM_CBANK
	.align		4
        /*008c*/ 	.byte	0x04, 0x0a
        /*008e*/ 	.short	(.L_35 - .L_34)
	.align		4
.L_34:
        /*0090*/ 	.word	index@(.nv.constant0._Z16matmul_optimizedPfS_S_iii)
        /*0094*/ 	.short	0x0380
        /*0096*/ 	.short	0x0024


	//----- nvinfo : EIATTR_SW_WAR
	.align		4
.L_35:
        /*0098*/ 	.byte	0x04, 0x36
        /*009a*/ 	.short	(.L_37 - .L_36)
.L_36:
        /*009c*/ 	.word	0x00000008
.L_37:


//--------------------- .nv.info._Z12matmul_tiledPfS_S_iii --------------------------
	.section	.nv.info._Z12matmul_tiledPfS_S_iii,"",@"SHT_CUDA_INFO"
	.sectionflags	@""
	.align	4


	//----- nvinfo : EIATTR_CUDA_API_VERSION
	.align		4
        /*0000*/ 	.byte	0x04, 0x37
        /*0002*/ 	.short	(.L_39 - .L_38)
.L_38:
        /*0004*/ 	.word	0x00000082


	//----- nvinfo : EIATTR_KPARAM_INFO
	.align		4
.L_39:
        /*0008*/ 	.byte	0x04, 0x17
        /*000a*/ 	.short	(.L_41 - .L_40)
.L_40:
        /*000c*/ 	.word	0x00000000
        /*0010*/ 	.short	0x0005
        /*0012*/ 	.short	0x0020
        /*0014*/ 	.byte	0x00, 0xf0, 0x11, 0x00


	//----- nvinfo : EIATTR_KPARAM_INFO
	.align		4
.L_41:
        /*0018*/ 	.byte	0x04, 0x17
        /*001a*/ 	.short	(.L_43 - .L_42)
.L_42:
        /*001c*/ 	.word	0x00000000
        /*0020*/ 	.short	0x0004
        /*0022*/ 	.short	0x001c
        /*0024*/ 	.byte	0x00, 0xf0, 0x11, 0x00


	//----- nvinfo : EIATTR_KPARAM_INFO
	.align		4
.L_43:
        /*0028*/ 	.byte	0x04, 0x17
        /*002a*/ 	.short	(.L_45 - .L_44)
.L_44:
        /*002c*/ 	.word	0x00000000
        /*0030*/ 	.short	0x0003
        /*0032*/ 	.short	0x0018
        /*0034*/ 	.byte	0x00, 0xf0, 0x11, 0x00


	//----- nvinfo : EIATTR_KPARAM_INFO
	.align		4
.L_45:
        /*0038*/ 	.byte	0x04, 0x17
        /*003a*/ 	.short	(.L_47 - .L_46)
.L_46:
        /*003c*/ 	.word	0x00000000
        /*0040*/ 	.short	0x0002
        /*0042*/ 	.short	0x0010
        /*0044*/ 	.byte	0x00, 0xf5, 0x21, 0x00


	//----- nvinfo : EIATTR_KPARAM_INFO
	.align		4
.L_47:
        /*0048*/ 	.byte	0x04, 0x17
        /*004a*/ 	.short	(.L_49 - .L_48)
.L_48:
        /*004c*/ 	.word	0x00000000
        /*0050*/ 	.short	0x0001
        /*0052*/ 	.short	0x0008
        /*0054*/ 	.byte	0x00, 0xf5, 0x21, 0x00


	//----- nvinfo : EIATTR_KPARAM_INFO
	.align		4
.L_49:
        /*0058*/ 	.byte	0x04, 0x17
        /*005a*/ 	.short	(.L_51 - .L_50)
.L_50:
        /*005c*/ 	.word	0x00000000
        /*0060*/ 	.short	0x0000
        /*0062*/ 	.short	0x0000
        /*0064*/ 	.byte	0x00, 0xf5, 0x21, 0x00


	//----- nvinfo : EIATTR_SPARSE_MMA_MASK
	.align		4
.L_51:
        /*0068*/ 	.byte	0x03, 0x50
        /*006a*/ 	.short	0x0000


	//----- nvinfo : EIATTR_MAXREG_COUNT
	.align		4
        /*006c*/ 	.byte	0x03, 0x1b
        /*006e*/ 	.short	0x00ff


	//----- nvinfo : EIATTR_NUM_BARRIERS
	.align		4
        /*0070*/ 	.byte	0x02, 0x4c
        /*0072*/ 	.byte	0x01
	.zero		1


	//----- nvinfo : EIATTR_MERCURY_ISA_VERSION
	.align		4
        /*0074*/ 	.byte	0x03, 0x5f
        /*0076*/ 	.short	0x0101


	//----- nvinfo : EIATTR_VRC_CTA_INIT_COUNT
	.align		4
        /*0078*/ 	.byte	0x02, 0x4a
	.zero		1
	.zero		1


	//----- nvinfo : EIATTR_EXIT_INSTR_OFFSETS
	.align		4
        /*007c*/ 	.byte	0x04, 0x1c
        /*007e*/ 	.short	(.L_53 - .L_52)


	//   ....[0]....
.L_52:
        /*0080*/ 	.word	0x000005e0


	//   ....[1]....
        /*0084*/ 	.word	0x00000630


	//----- nvinfo : EIATTR_CBANK_PARAM_SIZE
	.align		4
.L_53:
        /*0088*/ 	.byte	0x03, 0x19
        /*008a*/ 	.short	0x0024


	//----- nvinfo : EIATTR_PARAM_CBANK
	.align		4
        /*008c*/ 	.byte	0x04, 0x0a
        /*008e*/ 	.short	(.L_55 - .L_54)
	.align		4
.L_54:
        /*0090*/ 	.word	index@(.nv.constant0._Z12matmul_tiledPfS_S_iii)
        /*0094*/ 	.short	0x0380
        /*0096*/ 	.short	0x0024


	//----- nvinfo : EIATTR_SW_WAR
	.align		4
.L_55:
        /*0098*/ 	.byte	0x04, 0x36
        /*009a*/ 	.short	(.L_57 - .L_56)
.L_56:
        /*009c*/ 	.word	0x00000008
.L_57:


//--------------------- .nv.info._Z12matmul_naivePfS_S_iii --------------------------
	.section	.nv.info._Z12matmul_naivePfS_S_iii,"",@"SHT_CUDA_INFO"
	.sectionflags	@""
	.align	4


	//----- nvinfo : EIATTR_CUDA_API_VERSION
	.align		4
        /*0000*/ 	.byte	0x04, 0x37
        /*0002*/ 	.short	(.L_59 - .L_58)
.L_58:
        /*0004*/ 	.word	0x00000082


	//----- nvinfo : EIATTR_KPARAM_INFO
	.align		4
.L_59:
        /*0008*/ 	.byte	0x04, 0x17
        /*000a*/ 	.short	(.L_61 - .L_60)
.L_60:
        /*000c*/ 	.word	0x00000000
        /*0010*/ 	.short	0x0005
        /*0012*/ 	.short	0x0020
        /*0014*/ 	.byte	0x00, 0xf0, 0x11, 0x00


	//----- nvinfo : EIATTR_KPARAM_INFO
	.align		4
.L_61:
        /*0018*/ 	.byte	0x04, 0x17
        /*001a*/ 	.short	(.L_63 - .L_62)
.L_62:
        /*001c*/ 	.word	0x00000000
        /*0020*/ 	.short	0x0004
        /*0022*/ 	.short	0x001c
        /*0024*/ 	.byte	0x00, 0xf0, 0x11, 0x00


	//----- nvinfo : EIATTR_KPARAM_INFO
	.align		4
.L_63:
        /*0028*/ 	.byte	0x04, 0x17
        /*002a*/ 	.short	(.L_65 - .L_64)
.L_64:
        /*002c*/ 	.word	0x00000000
        /*0030*/ 	.short	0x0003
        /*0032*/ 	.short	0x0018
        /*0034*/ 	.byte	0x00, 0xf0, 0x11, 0x00


	//----- nvinfo : EIATTR_KPARAM_INFO
	.align		4
.L_65:
        /*0038*/ 	.byte	0x04, 0x17
        /*003a*/ 	.short	(.L_67 - .L_66)
.L_66:
        /*003c*/ 	.word	0x00000000
        /*0040*/ 	.short	0x0002
        /*0042*/ 	.short	0x0010
        /*0044*/ 	.byte	0x00, 0xf5, 0x21, 0x00


	//----- nvinfo : EIATTR_KPARAM_INFO
	.align		4
.L_67:
        /*0048*/ 	.byte	0x04, 0x17
        /*004a*/ 	.short	(.L_69 - .L_68)
.L_68:
        /*004c*/ 	.word	0x00000000
        /*0050*/ 	.short	0x0001
        /*0052*/ 	.short	0x0008
        /*0054*/ 	.byte	0x00, 0xf5, 0x21, 0x00


	//----- nvinfo : EIATTR_KPARAM_INFO
	.align		4
.L_69:
        /*0058*/ 	.byte	0x04, 0x17
        /*005a*/ 	.short	(.L_71 - .L_70)
.L_70:
        /*005c*/ 	.word	0x00000000
        /*0060*/ 	.short	0x0000
        /*0062*/ 	.short	0x0000
        /*0064*/ 	.byte	0x00, 0xf5, 0x21, 0x00


	//----- nvinfo : EIATTR_SPARSE_MMA_MASK
	.align		4
.L_71:
        /*0068*/ 	.byte	0x03, 0x50
        /*006a*/ 	.short	0x0000


	//----- nvinfo : EIATTR_MAXREG_COUNT
	.align		4
        /*006c*/ 	.byte	0x03, 0x1b
        /*006e*/ 	.short	0x00ff


	//----- nvinfo : EIATTR_MERCURY_ISA_VERSION
	.align		4
        /*0070*/ 	.byte	0x03, 0x5f
        /*0072*/ 	.short	0x0101


	//----- nvinfo : EIATTR_VRC_CTA_INIT_COUNT
	.align		4
        /*0074*/ 	.byte	0x02, 0x4a
	.zero		1
	.zero		1


	//----- nvinfo : EIATTR_EXIT_INSTR_OFFSETS
	.align		4
        /*0078*/ 	.byte	0x04, 0x1c
        /*007a*/ 	.short	(.L_73 - .L_72)


	//   ....[0]....
.L_72:
        /*007c*/ 	.word	0x000000c0


	//   ....[1]....
        /*0080*/ 	.word	0x000008e0


	//----- nvinfo : EIATTR_CBANK_PARAM_SIZE
	.align		4
.L_73:
        /*0084*/ 	.byte	0x03, 0x19
        /*0086*/ 	.short	0x0024


	//----- nvinfo : EIATTR_PARAM_CBANK
	.align		4
        /*0088*/ 	.byte	0x04, 0x0a
        /*008a*/ 	.short	(.L_75 - .L_74)
	.align		4
.L_74:
        /*008c*/ 	.word	index@(.nv.constant0._Z12matmul_naivePfS_S_iii)
        /*0090*/ 	.short	0x0380
        /*0092*/ 	.short	0x0024


	//----- nvinfo : EIATTR_SW_WAR
	.align		4
.L_75:
        /*0094*/ 	.byte	0x04, 0x36
        /*0096*/ 	.short	(.L_77 - .L_76)
.L_76:
        /*0098*/ 	.word	0x00000008
.L_77:


//--------------------- .nv.callgraph             --------------------------
	.section	.nv.callgraph,"",@"SHT_CUDA_CALLGRAPH"
	.align	4
	.sectionentsize	8
	.align		4
        /*0000*/ 	.word	0x00000000
	.align		4
        /*0004*/ 	.word	0xffffffff
	.align		4
        /*0008*/ 	.word	0x00000000
	.align		4
        /*000c*/ 	.word	0xfffffffe
	.align		4
        /*0010*/ 	.word	0x00000000
	.align		4
        /*0014*/ 	.word	0xfffffffd
	.align		4
        /*0018*/ 	.word	0x00000000
	.align		4
        /*001c*/ 	.word	0xfffffffc


//--------------------- .text._Z16matmul_optimizedPfS_S_iii --------------------------
	.section	.text._Z16matmul_optimizedPfS_S_iii,"ax",@progbits
	.align	128
        .global         _Z16matmul_optimizedPfS_S_iii
        .type           _Z16matmul_optimizedPfS_S_iii,@function
        .size           _Z16matmul_optimizedPfS_S_iii,(.L_x_12 - _Z16matmul_optimizedPfS_S_iii)
        .other          _Z16matmul_optimizedPfS_S_iii,@"STO_CUDA_ENTRY STV_DEFAULT"
_Z16matmul_optimizedPfS_S_iii:
.text._Z16matmul_optimizedPfS_S_iii:
[----:B------:R-:W-:Y:S01]  /*0000*/  LDC R1, c[0x0][0x37c] ;  /* 0x0000df00ff017b82 */ /* 0x000fe20000000800 */
[----:B------:R-:W0:Y:S01]  /*0010*/  S2R R0, SR_CTAID.Y ;  /* 0x0000000000007919 */ /* 0x000e220000002600 */
[----:B------:R-:W1:Y:S01]  /*0020*/  LDCU UR7, c[0x0][0x3a0] ;  /* 0x00007400ff0777ac */ /* 0x000e620008000800 */
[----:B------:R-:W-:Y:S01]  /*0030*/  HFMA2 R23, -RZ, RZ, 0, 0 ;  /* 0x00000000ff177431 */ /* 0x000fe200000001ff */
[----:B------:R-:W0:Y:S01]  /*0040*/  S2R R13, SR_TID.Y ;  /* 0x00000000000d7919 */ /* 0x000e220000002200 */
[----:B------:R-:W2:Y:S01]  /*0050*/  LDCU.64 UR8, c[0x0][0x358] ;  /* 0x00006b00ff0877ac */ /* 0x000ea20008000a00 */
[----:B------:R-:W3:Y:S01]  /*0060*/  S2R R6, SR_CTAID.X ;  /* 0x0000000000067919 */ /* 0x000ee20000002500 */
[----:B------:R-:W3:Y:S01]  /*0070*/  S2R R15, SR_TID.X ;  /* 0x00000000000f7919 */ /* 0x000ee20000002100 */
[----:B-1----:R-:W-:Y:S01]  /*0080*/  UISETP.GE.AND UP0, UPT, UR7, 0x1, UPT ;  /* 0x000000010700788c */ /* 0x002fe2000bf06270 */
[----:B0-----:R-:W-:Y:S02]  /*0090*/  LEA R0, R0, R13, 0x4 ;  /* 0x0000000d00007211 */ /* 0x001fe400078e20ff */
[----:B---3--:R-:W-:-:S06]  /*00a0*/  LEA R3, R6, R15, 0x4 ;  /* 0x0000000f06037211 */ /* 0x008fcc00078e20ff */
[----:B--2---:R-:W-:Y:S05]  /*00b0*/  BRA.U !UP0, `(.L_x_0) ;  /* 0x0000000d08247547 */ /* 0x004fea000b800000 */
[----:B------:R-:W0:Y:S01]  /*00c0*/  S2UR UR6, SR_CgaCtaId ;  /* 0x00000000000679c3 */ /* 0x000e220000008800 */
[----:B------:R-:W-:Y:S01]  /*00d0*/  UMOV UR4, 0x400 ;  /* 0x0000040000047882 */ /* 0x000fe20000000000 */
[----:B------:R-:W-:Y:S01]  /*00e0*/  UISETP.GE.U32.AND UP0, UPT, UR7, 0x11, UPT ;  /* 0x000000110700788c */ /* 0x000fe2000bf06070 */
[----:B------:R-:W-:Y:S01]  /*00f0*/  MOV R23, RZ ;  /* 0x000000ff00177202 */ /* 0x000fe20000000f00 */
[----:B------:R-:W-:Y:S02]  /*0100*/  UIADD3 UR5, UPT, UPT, UR4, 0x400, URZ ;  /* 0x0000040004057890 */ /* 0x000fe4000fffe0ff */
[----:B0-----:R-:W-:Y:S02]  /*0110*/  ULEA UR4, UR6, UR4, 0x18 ;  /* 0x0000000406047291 */ /* 0x001fe4000f8ec0ff */
[----:B------:R-:W-:Y:S02]  /*0120*/  ULEA UR5, UR6, UR5, 0x18 ;  /* 0x0000000506057291 */ /* 0x000fe4000f8ec0ff */
[----:B------:R-:W-:-:S02]  /*0130*/  UIADD3 UR6, UPT, UPT, UR7, 0xf, URZ ;  /* 0x0000000f07067890 */ /* 0x000fc4000fffe0ff */
[----:B------:R-:W-:Y:S01]  /*0140*/  LEA R2, R13, UR4, 0x6 ;  /* 0x000000040d027c11 */ /* 0x000fe2000f8e30ff */
[----:B------:R-:W-:Y:S01]  /*0150*/  UMOV UR4, URZ ;  /* 0x000000ff00047c82 */ /* 0x000fe20008000000 */
[C---:B------:R-:W-:Y:S02]  /*0160*/  LEA R16, R15.reuse, UR5, 0x2 ;  /* 0x000000050f107c11 */ /* 0x040fe4000f8e10ff */
[----:B------:R-:W-:Y:S02]  /*0170*/  LEA R22, R15, R2, 0x2 ;  /* 0x000000020f167211 */ /* 0x000fe400078e10ff */
[----:B------:R-:W-:Y:S01]  /*0180*/  LEA R20, R13, R16, 0x6 ;  /* 0x000000100d147211 */ /* 0x000fe200078e30ff */
[----:B------:R-:W-:Y:S06]  /*0190*/  BRA.U !UP0, `(.L_x_1) ;  /* 0x0000000508fc7547 */ /* 0x000fec000b800000 */
[----:B------:R-:W0:Y:S01]  /*01a0*/  LDCU.64 UR10, c[0x0][0x398] ;  /* 0x00007300ff0a77ac */ /* 0x000e220008000a00 */
[----:B------:R-:W1:Y:S01]  /*01b0*/  LDC R12, c[0x0][0x39c] ;  /* 0x0000e700ff0c7b82 */ /* 0x000e620000000800 */
[----:B------:R-:W-:Y:S01]  /*01c0*/  IADD3 R4, PT, PT, R13, 0x10, RZ ;  /* 0x000000100d047810 */ /* 0x000fe20007ffe0ff */
[----:B------:R-:W-:Y:S01]  /*01d0*/  IMAD R18, R0, UR7, R15 ;  /* 0x0000000700127c24 */ /* 0x000fe2000f8e020f */
[----:B------:R-:W-:Y:S01]  /*01e0*/  USHF.R.U32.HI UR4, URZ, 0x4, UR6 ;  /* 0x00000004ff047899 */ /* 0x000fe20008011606 */
[----:B------:R-:W-:Y:S01]  /*01f0*/  MOV R23, RZ ;  /* 0x000000ff00177202 */ /* 0x000fe20000000f00 */
[----:B------:R-:W2:Y:S01]  /*0200*/  LDCU UR5, c[0x0][0x3a0] ;  /* 0x00007400ff0577ac */ /* 0x000ea20008000800 */
[----:B------:R-:W-:Y:S02]  /*0210*/  MOV R17, R15 ;  /* 0x0000000f00117202 */ /* 0x000fe40000000f00 */
[----:B------:R-:W3:Y:S01]  /*0220*/  LDC.64 R24, c[0x0][0x380] ;  /* 0x0000e000ff187b82 */ /* 0x000ee20000000a00 */
[----:B------:R-:W-:Y:S01]  /*0230*/  ULOP3.LUT UR4, UR4, 0x7fffffe, URZ, 0xc0, !UPT ;  /* 0x07fffffe04047892 */ /* 0x000fe2000f8ec0ff */
[----:B------:R-:W-:-:S03]  /*0240*/  MOV R14, R13 ;  /* 0x0000000d000e7202 */ /* 0x000fc60000000f00 */
[----:B------:R-:W-:Y:S01]  /*0250*/  UIADD3 UR4, UPT, UPT, -UR4, URZ, URZ ;  /* 0x000000ff04047290 */ /* 0x000fe2000fffe1ff */
[--C-:B0-----:R-:W-:Y:S01]  /*0260*/  IMAD R4, R4, UR11, R15.reuse ;  /* 0x0000000b04047c24 */ /* 0x101fe2000f8e020f */
[----:B------:R-:W-:Y:S01]  /*0270*/  ISETP.GE.AND P1, PT, R0, UR10, PT ;  /* 0x0000000a00007c0c */ /* 0x000fe2000bf26270 */
[----:B------:R-:W-:-:S03]  /*0280*/  IMAD R19, R13, UR11, R15 ;  /* 0x0000000b0d137c24 */ /* 0x000fc6000f8e020f */
[C---:B------:R-:W-:Y:S02]  /*0290*/  LEA R21, R6.reuse, R4, 0x4 ;  /* 0x0000000406157211 */ /* 0x040fe400078e20ff */
[----:B--2---:R-:W-:-:S07]  /*02a0*/  LEA R19, R6, R19, 0x4 ;  /* 0x0000001306137211 */ /* 0x004fce00078e20ff */
.L_x_2:
[----:B-1----:R-:W-:Y:S01]  /*02b0*/  ISETP.GE.AND P0, PT, R3, R12, PT ;  /* 0x0000000c0300720c */ /* 0x002fe20003f06270 */
[----:B------:R-:W-:Y:S01]  /*02c0*/  UMOV UR7, UR5 ;  /* 0x0000000500077c82 */ /* 0x000fe20008000000 */
[----:B------:R-:W-:Y:S01]  /*02d0*/  HFMA2 R6, -RZ, RZ, 0, 0 ;  /* 0x00000000ff067431 */ /* 0x000fe200000001ff */
[----:B------:R-:W-:Y:S01]  /*02e0*/  ISETP.GE.OR P2, PT, R17, UR7, P1 ;  /* 0x0000000711007c0c */ /* 0x000fe20008f46670 */
[----:B---3--:R-:W-:Y:S01]  /*02f0*/  IMAD.WIDE R26, R18, 0x4, R24 ;  /* 0x00000004121a7825 */ /* 0x008fe200078e0218 */
[----:B------:R-:W-:Y:S02]  /*0300*/  ISETP.GE.OR P3, PT, R14, UR7, P0 ;  /* 0x000000070e007c0c */ /* 0x000fe40008766670 */
[----:B------:R-:W-:-:S09]  /*0310*/  MOV R29, RZ ;  /* 0x000000ff001d7202 */ /* 0x000fd20000000f00 */
[----:B------:R-:W2:Y:S02]  /*0320*/  @!P2 LDG.E R29, desc[UR8][R26.64] ;  /* 0x000000081a1da981 */ /* 0x000ea4000c1e1900 */
[----:B------:R-:W0:Y:S02]  /*0330*/  @!P3 LDC.64 R4, c[0x0][0x388] ;  /* 0x0000e200ff04bb82 */ /* 0x000e240000000a00 */
[----:B0-----:R-:W-:-:S05]  /*0340*/  @!P3 IMAD.WIDE R4, R19, 0x4, R4 ;  /* 0x000000041304b825 */ /* 0x001fca00078e0204 */
[----:B------:R-:W3:Y:S04]  /*0350*/  @!P3 LDG.E R6, desc[UR8][R4.64] ;  /* 0x000000080406b981 */ /* 0x000ee8000c1e1900 */
[----:B--2---:R-:W-:Y:S04]  /*0360*/  STS [R22], R29 ;  /* 0x0000001d16007388 */ /* 0x004fe80000000800 */
[----:B---3--:R-:W-:Y:S01]  /*0370*/  STS [R20], R6 ;  /* 0x0000000614007388 */ /* 0x008fe20000000800 */
[----:B------:R-:W-:Y:S06]  /*0380*/  BAR.SYNC.DEFER_BLOCKING 0x0 ;  /* 0x0000000000007b1d */ /* 0x000fec0000010000 */
[----:B------:R-:W-:Y:S04]  /*0390*/  LDS R28, [R16] ;  /* 0x00000000101c7984 */ /* 0x000fe80000000800 */
[----:B------:R-:W0:Y:S04]  /*03a0*/  LDS.128 R8, [R2] ;  /* 0x0000000002087984 */ /* 0x000e280000000c00 */
[----:B------:R-:W1:Y:S04]  /*03b0*/  LDS R5, [R16+0x40] ;  /* 0x0000400010057984 */ /* 0x000e680000000800 */
[----:B------:R-:W2:Y:S04]  /*03c0*/  LDS R7, [R16+0x80] ;  /* 0x0000800010077984 */ /* 0x000ea80000000800 */
[----:B------:R-:W-:Y:S01]  /*03d0*/  LDS R29, [R16+0x140] ;  /* 0x00014000101d7984 */ /* 0x000fe20000000800 */
[----:B0-----:R-:W-:-:S03]  /*03e0*/  FFMA R28, R8, R28, R23 ;  /* 0x0000001c081c7223 */ /* 0x001fc60000000017 */
[----:B------:R-:W0:Y:S01]  /*03f0*/  LDS R8, [R16+0xc0] ;  /* 0x0000c00010087984 */ /* 0x000e220000000800 */
[----:B-1----:R-:W-:-:S03]  /*0400*/  FFMA R28, R5, R9, R28 ;  /* 0x00000009051c7223 */ /* 0x002fc6000000001c */
[----:B------:R-:W-:Y:S01]  /*0410*/  LDS R9, [R16+0x100] ;  /* 0x0001000010097984 */ /* 0x000fe20000000800 */
[----:B--2---:R-:W-:-:S03]  /*0420*/  FFMA R23, R7, R10, R28 ;  /* 0x0000000a07177223 */ /* 0x004fc6000000001c */
[----:B------:R-:W1:Y:S01]  /*0430*/  LDS.128 R4, [R2+0x10] ;  /* 0x0000100002047984 */ /* 0x000e620000000c00 */
[----:B0-----:R-:W-:-:S03]  /*0440*/  FFMA R23, R8, R11, R23 ;  /* 0x0000000b08177223 */ /* 0x001fc60000000017 */
[----:B------:R-:W0:Y:S01]  /*0450*/  LDS R11, [R16+0x180] ;  /* 0x00018000100b7984 */ /* 0x000e220000000800 */
[----:B-1----:R-:W-:-:S03]  /*0460*/  FFMA R8, R4, R9, R23 ;  /* 0x0000000904087223 */ /* 0x002fc60000000017 */
[----:B------:R-:W1:Y:S01]  /*0470*/  LDS R4, [R16+0x1c0] ;  /* 0x0001c00010047984 */ /* 0x000e620000000800 */
[----:B------:R-:W-:-:S03]  /*0480*/  FFMA R8, R29, R5, R8 ;  /* 0x000000051d087223 */ /* 0x000fc60000000008 */
[----:B------:R-:W-:Y:S04]  /*0490*/  LDS R5, [R16+0x200] ;  /* 0x0002000010057984 */ /* 0x000fe80000000800 */
[----:B------:R-:W-:Y:S01]  /*04a0*/  LDS R29, [R16+0x240] ;  /* 0x00024000101d7984 */ /* 0x000fe20000000800 */
[----:B0-----:R-:W-:-:S03]  /*04b0*/  FFMA R23, R11, R6, R8 ;  /* 0x000000060b177223 */ /* 0x001fc60000000008 */
[----:B------:R-:W0:Y:S01]  /*04c0*/  LDS.128 R8, [R2+0x20] ;  /* 0x0000200002087984 */ /* 0x000e220000000c00 */
[----:B-1----:R-:W-:-:S03]  /*04d0*/  FFMA R23, R4, R7, R23 ;  /* 0x0000000704177223 */ /* 0x002fc60000000017 */
[----:B------:R-:W1:Y:S01]  /*04e0*/  LDS R7, [R16+0x280] ;  /* 0x0002800010077984 */ /* 0x000e620000000800 */
[----:B0-----:R-:W-:-:S03]  /*04f0*/  FFMA R4, R8, R5, R23 ;  /* 0x0000000508047223 */ /* 0x001fc60000000017 */
[----:B------:R-:W0:Y:S01]  /*0500*/  LDS R8, [R16+0x2c0] ;  /* 0x0002c00010087984 */ /* 0x000e220000000800 */
[----:B------:R-:W-:-:S03]  /*0510*/  FFMA R4, R29, R9, R4 ;  /* 0x000000091d047223 */ /* 0x000fc60000000004 */
[----:B------:R-:W-:Y:S01]  /*0520*/  LDS R9, [R16+0x300] ;  /* 0x0003000010097984 */ /* 0x000fe20000000800 */
[----:B-1----:R-:W-:-:S03]  /*0530*/  FFMA R23, R7, R10, R4 ;  /* 0x0000000a07177223 */ /* 0x002fc60000000004 */
[----:B------:R-:W1:Y:S01]  /*0540*/  LDS.128 R4, [R2+0x30] ;  /* 0x0000300002047984 */ /* 0x000e620000000c00 */
[----:B------:R-:W-:Y:S02]  /*0550*/  HFMA2 R29, -RZ, RZ, 0, 0 ;  /* 0x00000000ff1d7431 */ /* 0x000fe400000001ff */
[----:B0-----:R-:W-:Y:S02]  /*0560*/  FFMA R11, R8, R11, R23 ;  /* 0x0000000b080b7223 */ /* 0x001fe40000000017 */
[----:B------:R-:W0:Y:S02]  /*0570*/  LDS R23, [R16+0x340] ;  /* 0x0003400010177984 */ /* 0x000e240000000800 */
[----:B-1----:R-:W-:Y:S02]  /*0580*/  FFMA R10, R4, R9, R11 ;  /* 0x00000009040a7223 */ /* 0x002fe4000000000b */
[----:B------:R-:W1:Y:S04]  /*0590*/  LDS R11, [R16+0x380] ;  /* 0x00038000100b7984 */ /* 0x000e680000000800 */
[----:B------:R-:W2:Y:S01]  /*05a0*/  LDS R4, [R16+0x3c0] ;  /* 0x0003c00010047984 */ /* 0x000ea20000000800 */
[----:B------:R-:W-:Y:S01]  /*05b0*/  IADD3 R8, PT, PT, R17, 0x10, RZ ;  /* 0x0000001011087810 */ /* 0x000fe20007ffe0ff */
[----:B------:R-:W-:Y:S03]  /*05c0*/  BAR.SYNC.DEFER_BLOCKING 0x0 ;  /* 0x0000000000007b1d */ /* 0x000fe60000010000 */
[----:B------:R-:W-:-:S13]  /*05d0*/  ISETP.GE.OR P2, PT, R8, UR7, P1 ;  /* 0x0000000708007c0c */ /* 0x000fda0008f46670 */
[----:B------:R-:W3:Y:S01]  /*05e0*/  @!P2 LDG.E R29, desc[UR8][R26.64+0x40] ;  /* 0x000040081a1da981 */ /* 0x000ee2000c1e1900 */
[----:B------:R-:W-:-:S04]  /*05f0*/  IADD3 R8, PT, PT, R14, 0x10, RZ ;  /* 0x000000100e087810 */ /* 0x000fc80007ffe0ff */
[----:B------:R-:W-:-:S13]  /*0600*/  ISETP.GE.OR P0, PT, R8, UR7, P0 ;  /* 0x0000000708007c0c */ /* 0x000fda0008706670 */
[----:B------:R-:W4:Y:S01]  /*0610*/  @!P0 LDC.64 R8, c[0x0][0x388] ;  /* 0x0000e200ff088b82 */ /* 0x000f220000000a00 */
[----:B---3--:R4:W-:Y:S02]  /*0620*/  STS [R22], R29 ;  /* 0x0000001d16007388 */ /* 0x0089e40000000800 */
[----:B----4-:R-:W-:Y:S01]  /*0630*/  @!P0 IMAD.WIDE R28, R21, 0x4, R8 ;  /* 0x00000004151c8825 */ /* 0x010fe200078e0208 */
[----:B------:R-:W-:-:S06]  /*0640*/  MOV R9, RZ ;  /* 0x000000ff00097202 */ /* 0x000fcc0000000f00 */
[----:B------:R-:W3:Y:S01]  /*0650*/  @!P0 LDG.E R9, desc[UR8][R28.64] ;  /* 0x000000081c098981 */ /* 0x000ee2000c1e1900 */
[----:B0-----:R-:W-:-:S04]  /*0660*/  FFMA R10, R23, R5, R10 ;  /* 0x00000005170a7223 */ /* 0x001fc8000000000a */
[----:B-1----:R-:W-:-:S04]  /*0670*/  FFMA R27, R11, R6, R10 ;  /* 0x000000060b1b7223 */ /* 0x002fc8000000000a */
[----:B--2---:R-:W-:Y:S01]  /*0680*/  FFMA R7, R4, R7, R27 ;  /* 0x0000000704077223 */ /* 0x004fe2000000001b */
[----:B------:R-:W-:-:S04]  /*0690*/  UIADD3 UR4, UPT, UPT, UR4, 0x2, URZ ;  /* 0x0000000204047890 */ /* 0x000fc8000fffe0ff */
[----:B------:R-:W-:Y:S01]  /*06a0*/  UISETP.NE.AND UP0, UPT, UR4, URZ, UPT ;  /* 0x000000ff0400728c */ /* 0x000fe2000bf05270 */
[----:B------:R-:W-:Y:S02]  /*06b0*/  IADD3 R18, PT, PT, R18, 0x20, RZ ;  /* 0x0000002012127810 */ /* 0x000fe40007ffe0ff */
[----:B------:R-:W-:Y:S02]  /*06c0*/  IADD3 R14, PT, PT, R14, 0x20, RZ ;  /* 0x000000200e0e7810 */ /* 0x000fe40007ffe0ff */
[----:B------:R-:W-:Y:S02]  /*06d0*/  IADD3 R17, PT, PT, R17, 0x20, RZ ;  /* 0x0000002011117810 */ /* 0x000fe40007ffe0ff */
[C---:B------:R-:W-:Y:S02]  /*06e0*/  LEA R19, R12.reuse, R19, 0x5 ;  /* 0x000000130c137211 */ /* 0x040fe400078e28ff */
[----:B------:R-:W-:Y:S01]  /*06f0*/  LEA R21, R12, R21, 0x5 ;  /* 0x000000150c157211 */ /* 0x000fe200078e28ff */
[----:B---3--:R-:W-:Y:S01]  /*0700*/  STS [R20], R9 ;  /* 0x0000000914007388 */ /* 0x008fe20000000800 */
[----:B------:R-:W-:Y:S06]  /*0710*/  BAR.SYNC.DEFER_BLOCKING 0x0 ;  /* 0x0000000000007b1d */ /* 0x000fec0000010000 */
[----:B------:R-:W-:Y:S04]  /*0720*/  LDS R5, [R16] ;  /* 0x0000000010057984 */ /* 0x000fe80000000800 */
[----:B------:R-:W0:Y:S04]  /*0730*/  LDS.128 R8, [R2] ;  /* 0x0000000002087984 */ /* 0x000e280000000c00 */
[----:B------:R-:W1:Y:S04]  /*0740*/  LDS R6, [R16+0x40] ;  /* 0x0000400010067984 */ /* 0x000e680000000800 */
[----:B------:R-:W2:Y:S04]  /*0750*/  LDS R23, [R16+0x80] ;  /* 0x0000800010177984 */ /* 0x000ea80000000800 */
[----:B------:R-:W3:Y:S04]  /*0760*/  LDS R26, [R16+0xc0] ;  /* 0x0000c000101a7984 */ /* 0x000ee80000000800 */
[----:B------:R-:W-:Y:S01]  /*0770*/  LDS R29, [R16+0x140] ;  /* 0x00014000101d7984 */ /* 0x000fe20000000800 */
[----:B0-----:R-:W-:-:S04]  /*0780*/  FFMA R8, R8, R5, R7 ;  /* 0x0000000508087223 */ /* 0x001fc80000000007 */
[----:B-1----:R-:W-:Y:S02]  /*0790*/  FFMA R6, R6, R9, R8 ;  /* 0x0000000906067223 */ /* 0x002fe40000000008 */
[----:B------:R-:W-:Y:S02]  /*07a0*/  LDS R9, [R16+0x100] ;  /* 0x0001000010097984 */ /* 0x000fe40000000800 */
[----:B--2---:R-:W-:Y:S02]  /*07b0*/  FFMA R27, R23, R10, R6 ;  /* 0x0000000a171b7223 */ /* 0x004fe40000000006 */
[----:B------:R-:W0:Y:S04]  /*07c0*/  LDS.128 R4, [R2+0x10] ;  /* 0x0000100002047984 */ /* 0x000e280000000c00 */
[----:B------:R-:W1:Y:S01]  /*07d0*/  LDS R23, [R16+0x180] ;  /* 0x0001800010177984 */ /* 0x000e620000000800 */
[----:B---3--:R-:W-:-:S03]  /*07e0*/  FFMA R11, R26, R11, R27 ;  /* 0x0000000b1a0b7223 */ /* 0x008fc6000000001b */
[----:B------:R-:W2:Y:S01]  /*07f0*/  LDS R26, [R16+0x1c0] ;  /* 0x0001c000101a7984 */ /* 0x000ea20000000800 */
[----:B0-----:R-:W-:-:S03]  /*0800*/  FFMA R4, R4, R9, R11 ;  /* 0x0000000904047223 */ /* 0x001fc6000000000b */
[----:B------:R-:W-:Y:S01]  /*0810*/  LDS.128 R8, [R2+0x20] ;  /* 0x0000200002087984 */ /* 0x000fe20000000c00 */
[----:B------:R-:W-:-:S03]  /*0820*/  FFMA R4, R29, R5, R4 ;  /* 0x000000051d047223 */ /* 0x000fc60000000004 */
[----:B------:R-:W0:Y:S04]  /*0830*/  LDS R5, [R16+0x200] ;  /* 0x0002000010057984 */ /* 0x000e280000000800 */
[----:B------:R-:W3:Y:S01]  /*0840*/  LDS R29, [R16+0x240] ;  /* 0x00024000101d7984 */ /* 0x000ee20000000800 */
[----:B-1----:R-:W-:-:S03]  /*0850*/  FFMA R27, R23, R6, R4 ;  /* 0x00000006171b7223 */ /* 0x002fc60000000004 */
[----:B------:R-:W1:Y:S01]  /*0860*/  LDS R23, [R16+0x280] ;  /* 0x0002800010177984 */ /* 0x000e620000000800 */
[----:B--2---:R-:W-:-:S03]  /*0870*/  FFMA R7, R26, R7, R27 ;  /* 0x000000071a077223 */ /* 0x004fc6000000001b */
[----:B------:R-:W2:Y:S04]  /*0880*/  LDS R26, [R16+0x2c0] ;  /* 0x0002c000101a7984 */ /* 0x000ea80000000800 */
[----:B------:R-:W-:Y:S01]  /*0890*/  LDS R27, [R16+0x340] ;  /* 0x00034000101b7984 */ /* 0x000fe20000000800 */
[----:B0-----:R-:W-:-:S03]  /*08a0*/  FFMA R8, R8, R5, R7 ;  /* 0x0000000508087223 */ /* 0x001fc60000000007 */
[----:B------:R-:W-:Y:S01]  /*08b0*/  LDS.128 R4, [R2+0x30] ;  /* 0x0000300002047984 */ /* 0x000fe20000000c00 */
[----:B---3--:R-:W-:-:S03]  /*08c0*/  FFMA R8, R29, R9, R8 ;  /* 0x000000091d087223 */ /* 0x008fc60000000008 */
[----:B------:R-:W0:Y:S01]  /*08d0*/  LDS R9, [R16+0x300] ;  /* 0x0003000010097984 */ /* 0x000e220000000800 */
[----:B-1----:R-:W-:-:S03]  /*08e0*/  FFMA R23, R23, R10, R8 ;  /* 0x0000000a17177223 */ /* 0x002fc60000000008 */
[----:B------:R-:W1:Y:S01]  /*08f0*/  LDS R8, [R16+0x380] ;  /* 0x0003800010087984 */ /* 0x000e620000000800 */
[----:B--2---:R-:W-:-:S03]  /*0900*/  FFMA R11, R26, R11, R23 ;  /* 0x0000000b1a0b7223 */ /* 0x004fc60000000017 */
[----:B------:R-:W2:Y:S01]  /*0910*/  LDS R23, [R16+0x3c0] ;  /* 0x0003c00010177984 */ /* 0x000ea20000000800 */
[----:B0-----:R-:W-:-:S04]  /*0920*/  FFMA R4, R4, R9, R11 ;  /* 0x0000000904047223 */ /* 0x001fc8000000000b */
[----:B------:R-:W-:-:S04]  /*0930*/  FFMA R5, R27, R5, R4 ;  /* 0x000000051b057223 */ /* 0x000fc80000000004 */
[----:B-1----:R-:W-:-:S04]  /*0940*/  FFMA R6, R8, R6, R5 ;  /* 0x0000000608067223 */ /* 0x002fc80000000005 */
[----:B--2---:R-:W-:Y:S01]  /*0950*/  FFMA R23, R23, R7, R6 ;  /* 0x0000000717177223 */ /* 0x004fe20000000006 */
[----:B------:R-:W-:Y:S06]  /*0960*/  BAR.SYNC.DEFER_BLOCKING 0x0 ;  /* 0x0000000000007b1d */ /* 0x000fec0000010000 */
[----:B------:R-:W-:Y:S05]  /*0970*/  BRA.U UP0, `(.L_x_2) ;  /* 0xfffffff9004c7547 */ /* 0x000fea000b83ffff */
[----:B------:R-:W-:-:S12]  /*0980*/  ULOP3.LUT UR4, UR6, 0x7fffffe0, URZ, 0xc0, !UPT ;  /* 0x7fffffe006047892 */ /* 0x000fd8000f8ec0ff */
.L_x_1:
[----:B------:R-:W-:-:S09]  /*0990*/  ULOP3.LUT UP0, URZ, UR6, 0x10, URZ, 0xc0, !UPT ;  /* 0x0000001006ff7892 */ /* 0x000fd2000f80c0ff */
[----:B------:R-:W-:Y:S05]  /*09a0*/  BRA.U !UP0, `(.L_x_0) ;  /* 0x0000000108e87547 */ /* 0x000fea000b800000 */
[----:B------:R-:W0:Y:S01]  /*09b0*/  LDCU UR6, c[0x0][0x39c] ;  /* 0x00007380ff0677ac */ /* 0x000e220008000800 */
[----:B------:R-:W-:Y:S01]  /*09c0*/  IADD3 R7, PT, PT, R15, UR4, RZ ;  /* 0x000000040f077c10 */ /* 0x000fe2000fffe0ff */
[----:B------:R-:W-:Y:S01]  /*09d0*/  HFMA2 R15, -RZ, RZ, 0, 0 ;  /* 0x00000000ff0f7431 */ /* 0x000fe200000001ff */
[----:B------:R-:W-:Y:S01]  /*09e0*/  IADD3 R6, PT, PT, R13, UR4, RZ ;  /* 0x000000040d067c10 */ /* 0x000fe2000fffe0ff */
[----:B------:R-:W1:Y:S01]  /*09f0*/  LDCU UR5, c[0x0][0x398] ;  /* 0x00007300ff0577ac */ /* 0x000e620008000800 */
[----:B------:R-:W-:Y:S02]  /*0a00*/  ISETP.GE.AND P0, PT, R7, UR7, PT ;  /* 0x0000000707007c0c */ /* 0x000fe4000bf06270 */
[----:B------:R-:W-:Y:S02]  /*0a10*/  MOV R25, RZ ;  /* 0x000000ff00197202 */ /* 0x000fe40000000f00 */
[----:B0-----:R-:W-:Y:S02]  /*0a20*/  ISETP.GE.AND P1, PT, R3, UR6, PT ;  /* 0x0000000603007c0c */ /* 0x001fe4000bf26270 */
[----:B-1----:R-:W-:-:S02]  /*0a30*/  ISETP.GE.OR P0, PT, R0, UR5, P0 ;  /* 0x0000000500007c0c */ /* 0x002fc40008706670 */
[----:B------:R-:W-:-:S11]  /*0a40*/  ISETP.GE.OR P1, PT, R6, UR7, P1 ;  /* 0x0000000706007c0c */ /* 0x000fd60008f26670 */
[----:B------:R-:W0:Y:S01]  /*0a50*/  @!P0 LDC.64 R8, c[0x0][0x380] ;  /* 0x0000e000ff088b82 */ /* 0x000e220000000a00 */
[----:B------:R-:W-:Y:S02]  /*0a60*/  @!P0 IMAD R7, R0, UR7, R7 ;  /* 0x0000000700078c24 */ /* 0x000fe4000f8e0207 */
[----:B------:R-:W-:-:S05]  /*0a70*/  @!P1 IMAD R13, R6, UR6, R3 ;  /* 0x00000006060d9c24 */ /* 0x000fca000f8e0203 */
[----:B------:R-:W1:Y:S01]  /*0a80*/  @!P1 LDC.64 R4, c[0x0][0x388] ;  /* 0x0000e200ff049b82 */ /* 0x000e620000000a00 */
[----:B0-----:R-:W-:-:S05]  /*0a90*/  @!P0 IMAD.WIDE R8, R7, 0x4, R8 ;  /* 0x0000000407088825 */ /* 0x001fca00078e0208 */
[----:B------:R-:W2:Y:S01]  /*0aa0*/  @!P0 LDG.E R15, desc[UR8][R8.64] ;  /* 0x00000008080f8981 */ /* 0x000ea2000c1e1900 */
[----:B-1----:R-:W-:-:S05]  /*0ab0*/  @!P1 IMAD.WIDE R12, R13, 0x4, R4 ;  /* 0x000000040d0c9825 */ /* 0x002fca00078e0204 */
        /* <DEDUP_REMOVED lines=8> */
[----:B------:R-:W3:Y:S04]  /*0b40*/  LDS R26, [R16+0xc0] ;  /* 0x0000c000101a7984 */ /* 0x000ee80000000800 */
[----:B------:R-:W-:Y:S04]  /*0b50*/  LDS R17, [R16+0x100] ;  /* 0x0001000010117984 */ /* 0x000fe80000000800 */
[----:B------:R-:W4:Y:S04]  /*0b60*/  LDS.128 R8, [R2+0x10] ;  /* 0x0000100002087984 */ /* 0x000f280000000c00 */
[----:B------:R-:W5:Y:S04]  /*0b70*/  LDS R18, [R16+0x140] ;  /* 0x0001400010127984 */ /* 0x000f680000000800 */
[----:B------:R-:W5:Y:S04]  /*0b80*/  LDS R19, [R16+0x180] ;  /* 0x0001800010137984 */ /* 0x000f680000000800 */
[----:B------:R-:W5:Y:S04]  /*0b90*/  LDS R24, [R16+0x1c0] ;  /* 0x0001c00010187984 */ /* 0x000f680000000800 */
[----:B------:R-:W-:Y:S01]  /*0ba0*/  LDS R25, [R16+0x200] ;  /* 0x0002000010197984 */ /* 0x000fe20000000800 */
[----:B0-----:R-:W-:-:S03]  /*0bb0*/  FFMA R20, R4, R14, R23 ;  /* 0x0000000e04147223 */ /* 0x001fc60000000017 */
[----:B------:R-:W0:Y:S01]  /*0bc0*/  LDS.128 R12, [R2+0x20] ;  /* 0x00002000020c7984 */ /* 0x000e220000000c00 */
[----:B-1----:R-:W-:-:S03]  /*0bd0*/  FFMA R20, R27, R5, R20 ;  /* 0x000000051b147223 */ /* 0x002fc60000000014 */
[----:B------:R-:W1:Y:S01]  /*0be0*/  LDS R4, [R16+0x240] ;  /* 0x0002400010047984 */ /* 0x000e620000000800 */
[----:B--2---:R-:W-:-:S03]  /*0bf0*/  FFMA R21, R21, R6, R20 ;  /* 0x0000000615157223 */ /* 0x004fc60000000014 */
[----:B------:R-:W2:Y:S04]  /*0c00*/  LDS R5, [R16+0x280] ;  /* 0x0002800010057984 */ /* 0x000ea80000000800 */
[----:B------:R-:W2:Y:S01]  /*0c10*/  LDS R6, [R16+0x2c0] ;  /* 0x0002c00010067984 */ /* 0x000ea20000000800 */
[----:B---3--:R-:W-:-:S03]  /*0c20*/  FFMA R27, R26, R7, R21 ;  /* 0x000000071a1b7223 */ /* 0x008fc60000000015 */
[----:B------:R-:W-:Y:S04]  /*0c30*/  LDS R7, [R16+0x300] ;  /* 0x0003000010077984 */ /* 0x000fe80000000800 */
[----:B------:R-:W3:Y:S01]  /*0c40*/  LDS.128 R20, [R2+0x30] ;  /* 0x0000300002147984 */ /* 0x000ee20000000c00 */
[----:B----4-:R-:W-:-:S03]  /*0c50*/  FFMA R27, R8, R17, R27 ;  /* 0x00000011081b7223 */ /* 0x010fc6000000001b */
[----:B------:R-:W4:Y:S04]  /*0c60*/  LDS R26, [R16+0x340] ;  /* 0x00034000101a7984 */ /* 0x000f280000000800 */
[----:B------:R-:W4:Y:S01]  /*0c70*/  LDS R17, [R16+0x380] ;  /* 0x0003800010117984 */ /* 0x000f220000000800 */
[----:B-----5:R-:W-:-:S03]  /*0c80*/  FFMA R18, R18, R9, R27 ;  /* 0x0000000912127223 */ /* 0x020fc6000000001b */
[----:B------:R-:W5:Y:S01]  /*0c90*/  LDS R8, [R16+0x3c0] ;  /* 0x0003c00010087984 */ /* 0x000f620000000800 */
[----:B------:R-:W-:-:S04]  /*0ca0*/  FFMA R19, R19, R10, R18 ;  /* 0x0000000a13137223 */ /* 0x000fc80000000012 */
[----:B------:R-:W-:-:S04]  /*0cb0*/  FFMA R11, R24, R11, R19 ;  /* 0x0000000b180b7223 */ /* 0x000fc80000000013 */
[----:B0-----:R-:W-:-:S04]  /*0cc0*/  FFMA R11, R12, R25, R11 ;  /* 0x000000190c0b7223 */ /* 0x001fc8000000000b */
[----:B-1----:R-:W-:-:S04]  /*0cd0*/  FFMA R4, R4, R13, R11 ;  /* 0x0000000d04047223 */ /* 0x002fc8000000000b */
[----:B--2---:R-:W-:-:S04]  /*0ce0*/  FFMA R5, R5, R14, R4 ;  /* 0x0000000e05057223 */ /* 0x004fc80000000004 */
[----:B------:R-:W-:-:S04]  /*0cf0*/  FFMA R5, R6, R15, R5 ;  /* 0x0000000f06057223 */ /* 0x000fc80000000005 */
[----:B---3--:R-:W-:-:S04]  /*0d00*/  FFMA R5, R20, R7, R5 ;  /* 0x0000000714057223 */ /* 0x008fc80000000005 */
[----:B----4-:R-:W-:-:S04]  /*0d10*/  FFMA R26, R26, R21, R5 ;  /* 0x000000151a1a7223 */ /* 0x010fc80000000005 */
[----:B------:R-:W-:-:S04]  /*0d20*/  FFMA R17, R17, R22, R26 ;  /* 0x0000001611117223 */ /* 0x000fc8000000001a */
[----:B-----5:R-:W-:Y:S01]  /*0d30*/  FFMA R23, R8, R23, R17 ;  /* 0x0000001708177223 */ /* 0x020fe20000000011 */
[----:B------:R-:W-:Y:S06]  /*0d40*/  BAR.SYNC.DEFER_BLOCKING 0x0 ;  /* 0x0000000000007b1d */ /* 0x000fec0000010000 */
.L_x_0:
[----:B------:R-:W0:Y:S02]  /*0d50*/  LDCU.64 UR4, c[0x0][0x398] ;  /* 0x00007300ff0477ac */ /* 0x000e240008000a00 */
[----:B0-----:R-:W-:-:S04]  /*0d60*/  ISETP.GE.AND P0, PT, R3, UR5, PT ;  /* 0x0000000503007c0c */ /* 0x001fc8000bf06270 */
[----:B------:R-:W-:-:S13]  /*0d70*/  ISETP.GE.OR P0, PT, R0, UR4, P0 ;  /* 0x0000000400007c0c */ /* 0x000fda0008706670 */
[----:B------:R-:W-:Y:S05]  /*0d80*/  @P0 EXIT ;  /* 0x000000000000094d */ /* 0x000fea0003800000 */
[----:B------:R-:W0:Y:S01]  /*0d90*/  LDC.64 R4, c[0x0][0x390] ;  /* 0x0000e400ff047b82 */ /* 0x000e220000000a00 */
[----:B------:R-:W-:-:S04]  /*0da0*/  IMAD R3, R0, UR5, R3 ;  /* 0x0000000500037c24 */ /* 0x000fc8000f8e0203 */
[----:B0-----:R-:W-:-:S05]  /*0db0*/  IMAD.WIDE.U32 R2, R3, 0x4, R4 ;  /* 0x0000000403027825 */ /* 0x001fca00078e0004 */
[----:B------:R-:W-:Y:S01]  /*0dc0*/  STG.E desc[UR8][R2.64], R23 ;  /* 0x0000001702007986 */ /* 0x000fe2000c101908 */
[----:B------:R-:W-:Y:S05]  /*0dd0*/  EXIT ;  /* 0x000000000000794d */ /* 0x000fea0003800000 */
.L_x_3:
[----:B------:R-:W-:-:S00]  /*0de0*/  BRA `(.L_x_3) ;  /* 0xfffffffc00fc7947 */ /* 0x000fc0000383ffff */
[----:B------:R-:W-:-:S00]  /*0df0*/  NOP ;  /* 0x0000000000007918 */ /* 0x000fc00000000000 */
        /* <DEDUP_REMOVED lines=8> */
.L_x_12:


//--------------------- .text._Z12matmul_tiledPfS_S_iii --------------------------
	.section	.text._Z12matmul_tiledPfS_S_iii,"ax",@progbits
	.align	128
        .global         _Z12matmul_tiledPfS_S_iii
        .type           _Z12matmul_tiledPfS_S_iii,@function
        .size           _Z12matmul_tiledPfS_S_iii,(.L_x_13 - _Z12matmul_tiledPfS_S_iii)
        .other          _Z12matmul_tiledPfS_S_iii,@"STO_CUDA_ENTRY STV_DEFAULT"
_Z12matmul_tiledPfS_S_iii:
.text._Z12matmul_tiledPfS_S_iii:
        /* <DEDUP_REMOVED lines=13> */
[----:B------:R-:W1:Y:S01]  /*00d0*/  LDCU UR11, c[0x0][0x39c] ;  /* 0x00007380ff0b77ac */ /* 0x000e620008000800 */
[----:B------:R-:W-:Y:S01]  /*00e0*/  MOV R23, RZ ;  /* 0x000000ff00177202 */ /* 0x000fe20000000f00 */
[----:B------:R-:W-:Y:S01]  /*00f0*/  IMAD R13, R0, UR10, R21 ;  /* 0x0000000a000d7c24 */ /* 0x000fe2000f8e0215 */
[----:B------:R-:W-:Y:S01]  /*0100*/  UMOV UR5, 0x400 ;  /* 0x0000040000057882 */ /* 0x000fe20000000000 */
[----:B------:R-:W-:-:S03]  /*0110*/  UIADD3 UR4, UPT, UPT, UR10, 0xf, URZ ;  /* 0x0000000f0a047890 */ /* 0x000fc6000fffe0ff */
[----:B------:R-:W2:Y:S01]  /*0120*/  LDC R16, c[0x0][0x39c] ;  /* 0x0000e700ff107b82 */ /* 0x000ea20000000800 */
[----:B------:R-:W-:Y:S02]  /*0130*/  UIADD3 UR6, UPT, UPT, UR5, 0x400, URZ ;  /* 0x0000040005067890 */ /* 0x000fe4000fffe0ff */
[----:B------:R-:W-:Y:S01]  /*0140*/  USHF.R.U32.HI UR4, URZ, 0x4, UR4 ;  /* 0x00000004ff047899 */ /* 0x000fe20008011604 */
[----:B------:R-:W3:Y:S04]  /*0150*/  LDCU UR13, c[0x0][0x3a0] ;  /* 0x00007400ff0d77ac */ /* 0x000ee80008000800 */
[----:B------:R-:W4:Y:S01]  /*0160*/  LDC.64 R2, c[0x0][0x380] ;  /* 0x0000e000ff027b82 */ /* 0x000f220000000a00 */
[----:B------:R-:W2:Y:S01]  /*0170*/  LDCU UR12, c[0x0][0x398] ;  /* 0x00007300ff0c77ac */ /* 0x000ea20008000800 */
[----:B-1----:R-:W-:Y:S01]  /*0180*/  IMAD R14, R12, UR11, R21 ;  /* 0x0000000b0c0e7c24 */ /* 0x002fe2000f8e0215 */
[----:B------:R-:W-:-:S02]  /*0190*/  UIADD3 UR4, UPT, UPT, -UR4, URZ, URZ ;  /* 0x000000ff04047290 */ /* 0x000fc4000fffe1ff */
[----:B0-----:R-:W-:Y:S02]  /*01a0*/  ULEA UR5, UR7, UR5, 0x18 ;  /* 0x0000000507057291 */ /* 0x001fe4000f8ec0ff */
[----:B------:R-:W-:Y:S01]  /*01b0*/  LEA R14, R5, R14, 0x4 ;  /* 0x0000000e050e7211 */ /* 0x000fe200078e20ff */
[----:B------:R-:W-:-:S03]  /*01c0*/  ULEA UR6, UR7, UR6, 0x18 ;  /* 0x0000000607067291 */ /* 0x000fc6000f8ec0ff */
[----:B------:R-:W-:-:S03]  /*01d0*/  LEA R18, R12, UR5, 0x6 ;  /* 0x000000050c127c11 */ /* 0x000fc6000f8e30ff */
[C---:B------:R-:W-:Y:S02]  /*01e0*/  LEA R19, R21.reuse, UR6, 0x2 ;  /* 0x0000000615137c11 */ /* 0x040fe4000f8e10ff */
[----:B------:R-:W-:Y:S02]  /*01f0*/  LEA R20, R21, R18, 0x2 ;  /* 0x0000001215147211 */ /* 0x000fe400078e10ff */
[----:B---3--:R-:W-:-:S07]  /*0200*/  LEA R17, R12, R19, 0x6 ;  /* 0x000000130c117211 */ /* 0x008fce00078e30ff */
.L_x_5:
[----:B--2---:R-:W-:Y:S01]  /*0210*/  ISETP.GE.AND P0, PT, R15, R16, PT ;  /* 0x000000100f00720c */ /* 0x004fe20003f06270 */
[----:B------:R-:W-:Y:S01]  /*0220*/  HFMA2 R22, -RZ, RZ, 0, 0 ;  /* 0x00000000ff167431 */ /* 0x000fe200000001ff */
[----:B------:R-:W-:Y:S01]  /*0230*/  ISETP.GE.AND P1, PT, R21, UR13, PT ;  /* 0x0000000d15007c0c */ /* 0x000fe2000bf26270 */
[----:B----4-:R-:W-:Y:S01]  /*0240*/  IMAD.WIDE R4, R13, 0x4, R2 ;  /* 0x000000040d047825 */ /* 0x010fe200078e0202 */
[----:B------:R-:W-:Y:S02]  /*0250*/  ISETP.GE.OR P0, PT, R12, UR13, P0 ;  /* 0x0000000d0c007c0c */ /* 0x000fe40008706670 */
[----:B------:R-:W-:Y:S02]  /*0260*/  ISETP.GE.OR P1, PT, R0, UR12, P1 ;  /* 0x0000000c00007c0c */ /* 0x000fe40008f26670 */
[----:B------:R-:W-:-:S09]  /*0270*/  MOV R27, RZ ;  /* 0x000000ff001b7202 */ /* 0x000fd20000000f00 */
[----:B------:R-:W0:Y:S02]  /*0280*/  @!P0 LDC.64 R6, c[0x0][0x388] ;  /* 0x0000e200ff068b82 */ /* 0x000e240000000a00 */
[----:B------:R-:W2:Y:S01]  /*0290*/  @!P1 LDG.E R27, desc[UR8][R4.64] ;  /* 0x00000008041b9981 */ /* 0x000ea2000c1e1900 */
[----:B0-----:R-:W-:-:S05]  /*02a0*/  @!P0 IMAD.WIDE R6, R14, 0x4, R6 ;  /* 0x000000040e068825 */ /* 0x001fca00078e0206 */
[----:B------:R-:W3:Y:S01]  /*02b0*/  @!P0 LDG.E R22, desc[UR8][R6.64] ;  /* 0x0000000806168981 */ /* 0x000ee2000c1e1900 */
[----:B------:R-:W-:-:S04]  /*02c0*/  UIADD3 UR4, UPT, UPT, UR4, 0x1, URZ ;  /* 0x0000000104047890 */ /* 0x000fc8000fffe0ff */
[----:B------:R-:W-:Y:S01]  /*02d0*/  UISETP.NE.AND UP0, UPT, UR4, URZ, UPT ;  /* 0x000000ff0400728c */ /* 0x000fe2000bf05270 */
[----:B------:R-:W-:Y:S02]  /*02e0*/  IADD3 R13, PT, PT, R13, 0x10, RZ ;  /* 0x000000100d0d7810 */ /* 0x000fe40007ffe0ff */
[----:B------:R-:W-:Y:S02]  /*02f0*/  IADD3 R21, PT, PT, R21, 0x10, RZ ;  /* 0x0000001015157810 */ /* 0x000fe40007ffe0ff */
[----:B------:R-:W-:Y:S02]  /*0300*/  IADD3 R12, PT, PT, R12, 0x10, RZ ;  /* 0x000000100c0c7810 */ /* 0x000fe40007ffe0ff */
[----:B------:R-:W-:Y:S01]  /*0310*/  LEA R14, R16, R14, 0x4 ;  /* 0x0000000e100e7211 */ /* 0x000fe200078e20ff */
        /* <DEDUP_REMOVED lines=8> */
[----:B------:R-:W-:Y:S04]  /*03a0*/  LDS.128 R4, [R18+0x10] ;  /* 0x0000100012047984 */ /* 0x000fe80000000c00 */
[----:B------:R-:W-:Y:S04]  /*03b0*/  LDS R22, [R19+0x140] ;  /* 0x0001400013167984 */ /* 0x000fe80000000800 */
[----:B------:R-:W-:Y:S01]  /*03c0*/  LDS R27, [R19+0x200] ;  /* 0x00020000131b7984 */ /* 0x000fe20000000800 */
[----:B0-----:R-:W-:-:S03]  /*03d0*/  FFMA R8, R8, R26, R23 ;  /* 0x0000001a08087223 */ /* 0x001fc60000000017 */
[----:B------:R-:W0:Y:S01]  /*03e0*/  LDS R23, [R19+0x100] ;  /* 0x0001000013177984 */ /* 0x000e220000000800 */
[----:B-1----:R-:W-:-:S03]  /*03f0*/  FFMA R8, R29, R9, R8 ;  /* 0x000000091d087223 */ /* 0x002fc60000000008 */
[----:B------:R-:W-:Y:S01]  /*0400*/  LDS R26, [R19+0x1c0] ;  /* 0x0001c000131a7984 */ /* 0x000fe20000000800 */
[----:B--2---:R-:W-:-:S03]  /*0410*/  FFMA R9, R25, R10, R8 ;  /* 0x0000000a19097223 */ /* 0x004fc60000000008 */
[----:B------:R-:W1:Y:S01]  /*0420*/  LDS R25, [R19+0x180] ;  /* 0x0001800013197984 */ /* 0x000e620000000800 */
[----:B---3--:R-:W-:-:S03]  /*0430*/  FFMA R9, R24, R11, R9 ;  /* 0x0000000b18097223 */ /* 0x008fc60000000009 */
[----:B------:R-:W-:Y:S01]  /*0440*/  LDS R24, [R19+0x240] ;  /* 0x0002400013187984 */ /* 0x000fe20000000800 */
[----:B0-----:R-:W-:-:S03]  /*0450*/  FFMA R23, R4, R23, R9 ;  /* 0x0000001704177223 */ /* 0x001fc60000000009 */
[----:B------:R-:W0:Y:S01]  /*0460*/  LDS.128 R8, [R18+0x20] ;  /* 0x0000200012087984 */ /* 0x000e220000000c00 */
[----:B------:R-:W-:-:S03]  /*0470*/  FFMA R22, R22, R5, R23 ;  /* 0x0000000516167223 */ /* 0x000fc60000000017 */
[----:B------:R-:W2:Y:S01]  /*0480*/  LDS R23, [R19+0x280] ;  /* 0x0002800013177984 */ /* 0x000ea20000000800 */
[----:B-1----:R-:W-:-:S03]  /*0490*/  FFMA R25, R25, R6, R22 ;  /* 0x0000000619197223 */ /* 0x002fc60000000016 */
[----:B------:R-:W1:Y:S01]  /*04a0*/  LDS R22, [R19+0x2c0] ;  /* 0x0002c00013167984 */ /* 0x000e620000000800 */
[----:B------:R-:W-:-:S03]  /*04b0*/  FFMA R7, R26, R7, R25 ;  /* 0x000000071a077223 */ /* 0x000fc60000000019 */
[----:B------:R-:W-:Y:S01]  /*04c0*/  LDS R25, [R19+0x300] ;  /* 0x0003000013197984 */ /* 0x000fe20000000800 */
[----:B0-----:R-:W-:-:S03]  /*04d0*/  FFMA R27, R8, R27, R7 ;  /* 0x0000001b081b7223 */ /* 0x001fc60000000007 */
[----:B------:R-:W0:Y:S01]  /*04e0*/  LDS.128 R4, [R18+0x30] ;  /* 0x0000300012047984 */ /* 0x000e220000000c00 */
[----:B------:R-:W-:-:S03]  /*04f0*/  FFMA R24, R24, R9, R27 ;  /* 0x0000000918187223 */ /* 0x000fc6000000001b */
[----:B------:R-:W3:Y:S04]  /*0500*/  LDS R27, [R19+0x340] ;  /* 0x00034000131b7984 */ /* 0x000ee80000000800 */
[----:B------:R-:W4:Y:S04]  /*0510*/  LDS R9, [R19+0x380] ;  /* 0x0003800013097984 */ /* 0x000f280000000800 */
[----:B------:R-:W5:Y:S01]  /*0520*/  LDS R8, [R19+0x3c0] ;  /* 0x0003c00013087984 */ /* 0x000f620000000800 */
[----:B--2---:R-:W-:-:S04]  /*0530*/  FFMA R23, R23, R10, R24 ;  /* 0x0000000a17177223 */ /* 0x004fc80000000018 */
[----:B-1----:R-:W-:-:S04]  /*0540*/  FFMA R11, R22, R11, R23 ;  /* 0x0000000b160b7223 */ /* 0x002fc80000000017 */
[----:B0-----:R-:W-:-:S04]  /*0550*/  FFMA R4, R4, R25, R11 ;  /* 0x0000001904047223 */ /* 0x001fc8000000000b */
[----:B---3--:R-:W-:-:S04]  /*0560*/  FFMA R4, R27, R5, R4 ;  /* 0x000000051b047223 */ /* 0x008fc80000000004 */
[----:B----4-:R-:W-:-:S04]  /*0570*/  FFMA R9, R9, R6, R4 ;  /* 0x0000000609097223 */ /* 0x010fc80000000004 */
[----:B-----5:R-:W-:Y:S01]  /*0580*/  FFMA R23, R8, R7, R9 ;  /* 0x0000000708177223 */ /* 0x020fe20000000009 */
[----:B------:R-:W-:Y:S06]  /*0590*/  BAR.SYNC.DEFER_BLOCKING 0x0 ;  /* 0x0000000000007b1d */ /* 0x000fec0000010000 */
[----:B------:R-:W-:Y:S05]  /*05a0*/  BRA.U UP0, `(.L_x_5) ;  /* 0xfffffffd00187547 */ /* 0x000fea000b83ffff */
.L_x_4:
        /* <DEDUP_REMOVED lines=9> */
.L_x_6:
        /* <DEDUP_REMOVED lines=12> */
.L_x_13:


//--------------------- .text._Z12matmul_naivePfS_S_iii --------------------------
	.section	.text._Z12matmul_naivePfS_S_iii,"ax",@progbits
	.align	128
        .global         _Z12matmul_naivePfS_S_iii
        .type           _Z12matmul_naivePfS_S_iii,@function
        .size           _Z12matmul_naivePfS_S_iii,(.L_x_14 - _Z12matmul_naivePfS_S_iii)
        .other          _Z12matmul_naivePfS_S_iii,@"STO_CUDA_ENTRY STV_DEFAULT"
_Z12matmul_naivePfS_S_iii:
.text._Z12matmul_naivePfS_S_iii:
[----:B------:R-:W-:Y:S01]  /*0000*/  LDC R1, c[0x0][0x37c] ;  /* 0x0000df00ff017b82 */ /* 0x000fe20000000800 */
[----:B------:R-:W0:Y:S07]  /*0010*/  S2R R5, SR_TID.X ;  /* 0x0000000000057919 */ /* 0x000e2e0000002100 */
[----:B------:R-:W1:Y:S01]  /*0020*/  LDC R19, c[0x0][0x364] ;  /* 0x0000d900ff137b82 */ /* 0x000e620000000800 */
[----:B------:R-:W1:Y:S07]  /*0030*/  S2R R4, SR_TID.Y ;  /* 0x0000000000047919 */ /* 0x000e6e0000002200 */
[----:B------:R-:W0:Y:S08]  /*0040*/  S2UR UR5, SR_CTAID.X ;  /* 0x00000000000579c3 */ /* 0x000e300000002500 */
[----:B------:R-:W0:Y:S08]  /*0050*/  LDC R0, c[0x0][0x360] ;  /* 0x0000d800ff007b82 */ /* 0x000e300000000800 */
[----:B------:R-:W1:Y:S08]  /*0060*/  S2UR UR4, SR_CTAID.Y ;  /* 0x00000000000479c3 */ /* 0x000e700000002600 */
[----:B------:R-:W2:Y:S01]  /*0070*/  LDC.64 R2, c[0x0][0x398] ;  /* 0x0000e600ff027b82 */ /* 0x000ea20000000a00 */
[----:B0-----:R-:W-:-:S02]  /*0080*/  IMAD R0, R0, UR5, R5 ;  /* 0x0000000500007c24 */ /* 0x001fc4000f8e0205 */
[----:B-1----:R-:W-:-:S03]  /*0090*/  IMAD R19, R19, UR4, R4 ;  /* 0x0000000413137c24 */ /* 0x002fc6000f8e0204 */
[----:B--2---:R-:W-:-:S04]  /*00a0*/  ISETP.GE.AND P0, PT, R0, R3, PT ;  /* 0x000000030000720c */ /* 0x004fc80003f06270 */
[----:B------:R-:W-:-:S13]  /*00b0*/  ISETP.GE.OR P0, PT, R19, R2, P0 ;  /* 0x000000021300720c */ /* 0x000fda0000706670 */
[----:B------:R-:W-:Y:S05]  /*00c0*/  @P0 EXIT ;  /* 0x000000000000094d */ /* 0x000fea0003800000 */
[----:B------:R-:W0:Y:S01]  /*00d0*/  LDC R2, c[0x0][0x3a0] ;  /* 0x0000e800ff027b82 */ /* 0x000e220000000800 */
[----:B------:R-:W1:Y:S01]  /*00e0*/  LDCU.64 UR4, c[0x0][0x358] ;  /* 0x00006b00ff0477ac */ /* 0x000e620008000a00 */
[----:B------:R-:W-:Y:S01]  /*00f0*/  HFMA2 R24, -RZ, RZ, 0, 0 ;  /* 0x00000000ff187431 */ /* 0x000fe200000001ff */
[----:B0-----:R-:W-:-:S13]  /*0100*/  ISETP.GE.AND P0, PT, R2, 0x1, PT ;  /* 0x000000010200780c */ /* 0x001fda0003f06270 */
[----:B-1----:R-:W-:Y:S05]  /*0110*/  @!P0 BRA `(.L_x_7) ;  /* 0x0000000400e08947 */ /* 0x002fea0003800000 */
[C---:B------:R-:W-:Y:S01]  /*0120*/  ISETP.GE.U32.AND P1, PT, R2.reuse, 0x8, PT ;  /* 0x000000080200780c */ /* 0x040fe20003f26070 */
[----:B------:R-:W-:Y:S01]  /*0130*/  IMAD R20, R19, R2, RZ ;  /* 0x0000000213147224 */ /* 0x000fe200078e02ff */
[----:B------:R-:W-:Y:S02]  /*0140*/  LOP3.LUT R27, R2, 0x7, RZ, 0xc0, !PT ;  /* 0x00000007021b7812 */ /* 0x000fe400078ec0ff */
[----:B------:R-:W-:Y:S02]  /*0150*/  MOV R24, RZ ;  /* 0x000000ff00187202 */ /* 0x000fe40000000f00 */
[----:B------:R-:W-:Y:S02]  /*0160*/  ISETP.NE.AND P0, PT, R27, RZ, PT ;  /* 0x000000ff1b00720c */ /* 0x000fe40003f05270 */
[----:B------:R-:W-:-:S05]  /*0170*/  MOV R21, RZ ;  /* 0x000000ff00157202 */ /* 0x000fca0000000f00 */
[----:B------:R-:W-:Y:S06]  /*0180*/  @!P1 BRA `(.L_x_8) ;  /* 0x0000000000c49947 */ /* 0x000fec0003800000 */
[----:B------:R-:W0:Y:S01]  /*0190*/  LDC.64 R4, c[0x0][0x380] ;  /* 0x0000e000ff047b82 */ /* 0x000e220000000a00 */
[----:B------:R-:W-:Y:S02]  /*01a0*/  LOP3.LUT R21, R2, 0x7ffffff8, RZ, 0xc0, !PT ;  /* 0x7ffffff802157812 */ /* 0x000fe400078ec0ff */
[----:B------:R-:W-:Y:S02]  /*01b0*/  MOV R24, RZ ;  /* 0x000000ff00187202 */ /* 0x000fe40000000f00 */
[----:B------:R-:W-:Y:S02]  /*01c0*/  MOV R18, R0 ;  /* 0x0000000000127202 */ /* 0x000fe40000000f00 */
[----:B------:R-:W-:Y:S01]  /*01d0*/  IADD3 R22, PT, PT, -R21, RZ, RZ ;  /* 0x000000ff15167210 */ /* 0x000fe20007ffe1ff */
[----:B0-----:R-:W-:-:S03]  /*01e0*/  IMAD.WIDE.U32 R4, R20, 0x4, R4 ;  /* 0x0000000414047825 */ /* 0x001fc600078e0004 */
[----:B------:R-:W-:-:S04]  /*01f0*/  IADD3 R6, P1, PT, R4, 0x10, RZ ;  /* 0x0000001004067810 */ /* 0x000fc80007f3e0ff */
[----:B------:R-:W-:-:S09]  /*0200*/  IADD3.X R7, PT, PT, RZ, R5, RZ, P1, !PT ;  /* 0x00000005ff077210 */ /* 0x000fd20000ffe4ff */
.L_x_9:
[----:B------:R-:W0:Y:S01]  /*0210*/  LDC.64 R16, c[0x0][0x388] ;  /* 0x0000e200ff107b82 */ /* 0x000e220000000a00 */
[----:B------:R-:W-:Y:S02]  /*0220*/  MOV R4, R6 ;  /* 0x0000000600047202 */ /* 0x000fe40000000f00 */
[----:B------:R-:W-:-:S05]  /*0230*/  MOV R5, R7 ;  /* 0x0000000700057202 */ /* 0x000fca0000000f00 */
[----:B------:R-:W2:Y:S04]  /*0240*/  LDG.E R25, desc[UR4][R4.64+-0x10] ;  /* 0xfffff00404197981 */ /* 0x000ea8000c1e1900 */
[----:B------:R-:W3:Y:S04]  /*0250*/  LDG.E R23, desc[UR4][R4.64+-0xc] ;  /* 0xfffff40404177981 */ /* 0x000ee8000c1e1900 */
[----:B------:R-:W4:Y:S04]  /*0260*/  LDG.E R29, desc[UR4][R4.64+-0x8] ;  /* 0xfffff804041d7981 */ /* 0x000f28000c1e1900 */
[----:B------:R-:W5:Y:S01]  /*0270*/  LDG.E R28, desc[UR4][R4.64+-0x4] ;  /* 0xfffffc04041c7981 */ /* 0x000f62000c1e1900 */
[----:B0-----:R-:W-:-:S05]  /*0280*/  IMAD.WIDE R16, R18, 0x4, R16 ;  /* 0x0000000412107825 */ /* 0x001fca00078e0210 */
[----:B------:R0:W2:Y:S01]  /*0290*/  LDG.E R26, desc[UR4][R16.64] ;  /* 0x00000004101a7981 */ /* 0x0000a2000c1e1900 */
[----:B------:R-:W-:-:S04]  /*02a0*/  IMAD.WIDE R14, R3, 0x4, R16 ;  /* 0x00000004030e7825 */ /* 0x000fc800078e0210 */
[C---:B------:R-:W-:Y:S02]  /*02b0*/  IMAD.WIDE R6, R3.reuse, 0x4, R14 ;  /* 0x0000000403067825 */ /* 0x040fe400078e020e */
[----:B------:R-:W3:Y:S02]  /*02c0*/  LDG.E R14, desc[UR4][R14.64] ;  /* 0x000000040e0e7981 */ /* 0x000ee4000c1e1900 */
[C---:B------:R-:W-:Y:S02]  /*02d0*/  IMAD.WIDE R10, R3.reuse, 0x4, R6 ;  /* 0x00000004030a7825 */ /* 0x040fe400078e0206 */
[----:B------:R-:W4:Y:S02]  /*02e0*/  LDG.E R6, desc[UR4][R6.64] ;  /* 0x0000000406067981 */ /* 0x000f24000c1e1900 */
[C---:B------:R-:W-:Y:S02]  /*02f0*/  IMAD.WIDE R8, R3.reuse, 0x4, R10 ;  /* 0x0000000403087825 */ /* 0x040fe400078e020a */
[----:B------:R-:W5:Y:S02]  /*0300*/  LDG.E R10, desc[UR4][R10.64] ;  /* 0x000000040a0a7981 */ /* 0x000f64000c1e1900 */
[----:B------:R-:W-:-:S02]  /*0310*/  IMAD.WIDE R12, R3, 0x4, R8 ;  /* 0x00000004030c7825 */ /* 0x000fc400078e0208 */
[----:B------:R-:W5:Y:S04]  /*0320*/  LDG.E R7, desc[UR4][R4.64] ;  /* 0x0000000404077981 */ /* 0x000f68000c1e1900 */
[----:B------:R-:W5:Y:S01]  /*0330*/  LDG.E R8, desc[UR4][R8.64] ;  /* 0x0000000408087981 */ /* 0x000f62000c1e1900 */
[----:B0-----:R-:W-:-:S03]  /*0340*/  IMAD.WIDE R16, R3, 0x4, R12 ;  /* 0x0000000403107825 */ /* 0x001fc600078e020c */
[----:B------:R-:W5:Y:S04]  /*0350*/  LDG.E R12, desc[UR4][R12.64] ;  /* 0x000000040c0c7981 */ /* 0x000f68000c1e1900 */
[----:B------:R-:W5:Y:S04]  /*0360*/  LDG.E R15, desc[UR4][R16.64] ;  /* 0x00000004100f7981 */ /* 0x000f68000c1e1900 */
[----:B------:R-:W5:Y:S04]  /*0370*/  LDG.E R9, desc[UR4][R4.64+0x4] ;  /* 0x0000040404097981 */ /* 0x000f68000c1e1900 */
[----:B------:R-:W5:Y:S01]  /*0380*/  LDG.E R11, desc[UR4][R4.64+0xc] ;  /* 0x00000c04040b7981 */ /* 0x000f62000c1e1900 */
[----:B--2---:R-:W-:Y:S01]  /*0390*/  FFMA R26, R25, R26, R24 ;  /* 0x0000001a191a7223 */ /* 0x004fe20000000018 */
[----:B------:R-:W-:-:S02]  /*03a0*/  IMAD.WIDE R24, R3, 0x4, R16 ;  /* 0x0000000403187825 */ /* 0x000fc400078e0210 */
[----:B------:R-:W2:Y:S04]  /*03b0*/  LDG.E R16, desc[UR4][R4.64+0x8] ;  /* 0x0000080404107981 */ /* 0x000ea8000c1e1900 */
[----:B------:R-:W2:Y:S01]  /*03c0*/  LDG.E R24, desc[UR4][R24.64] ;  /* 0x0000000418187981 */ /* 0x000ea2000c1e1900 */
[----:B---3--:R-:W-:Y:S01]  /*03d0*/  FFMA R14, R23, R14, R26 ;  /* 0x0000000e170e7223 */ /* 0x008fe2000000001a */
[----:B------:R-:W-:-:S03]  /*03e0*/  IADD3 R22, PT, PT, R22, 0x8, RZ ;  /* 0x0000000816167810 */ /* 0x000fc60007ffe0ff */
[----:B----4-:R-:W-:Y:S01]  /*03f0*/  FFMA R29, R29, R6, R14 ;  /* 0x000000061d1d7223 */ /* 0x010fe2000000000e */
[----:B------:R-:W-:-:S03]  /*0400*/  ISETP.NE.AND P1, PT, R22, RZ, PT ;  /* 0x000000ff1600720c */ /* 0x000fc60003f25270 */
[----:B-----5:R-:W-:Y:S01]  /*0410*/  FFMA R10, R28, R10, R29 ;  /* 0x0000000a1c0a7223 */ /* 0x020fe2000000001d */
[----:B------:R-:W-:-:S03]  /*0420*/  IADD3 R6, P2, PT, R4, 0x20, RZ ;  /* 0x0000002004067810 */ /* 0x000fc60007f5e0ff */
[----:B------:R-:W-:Y:S01]  /*0430*/  FFMA R8, R7, R8, R10 ;  /* 0x0000000807087223 */ /* 0x000fe2000000000a */
[----:B------:R-:W-:Y:S02]  /*0440*/  IADD3.X R7, PT, PT, RZ, R5, RZ, P2, !PT ;  /* 0x00000005ff077210 */ /* 0x000fe400017fe4ff */
[----:B------:R-:W-:Y:S01]  /*0450*/  LEA R18, R3, R18, 0x3 ;  /* 0x0000001203127211 */ /* 0x000fe200078e18ff */
[----:B------:R-:W-:-:S04]  /*0460*/  FFMA R9, R9, R12, R8 ;  /* 0x0000000c09097223 */ /* 0x000fc80000000008 */
[----:B--2---:R-:W-:-:S04]  /*0470*/  FFMA R16, R16, R15, R9 ;  /* 0x0000000f10107223 */ /* 0x004fc80000000009 */
[----:B------:R-:W-:Y:S01]  /*0480*/  FFMA R24, R11, R24, R16 ;  /* 0x000000180b187223 */ /* 0x000fe20000000010 */
[----:B------:R-:W-:Y:S06]  /*0490*/  @P1 BRA `(.L_x_9) ;  /* 0xfffffffc005c1947 */ /* 0x000fec000383ffff */
.L_x_8:
[----:B------:R-:W-:Y:S05]  /*04a0*/  @!P0 BRA `(.L_x_7) ;  /* 0x0000000000fc8947 */ /* 0x000fea0003800000 */
[----:B------:R-:W-:Y:S02]  /*04b0*/  ISETP.GE.U32.AND P1, PT, R27, 0x4, PT ;  /* 0x000000041b00780c */ /* 0x000fe40003f26070 */
[----:B------:R-:W-:-:S04]  /*04c0*/  LOP3.LUT R16, R2, 0x3, RZ, 0xc0, !PT ;  /* 0x0000000302107812 */ /* 0x000fc800078ec0ff */
[----:B------:R-:W-:-:S07]  /*04d0*/  ISETP.NE.AND P0, PT, R16, RZ, PT ;  /* 0x000000ff1000720c */ /* 0x000fce0003f05270 */
[----:B------:R-:W-:Y:S06]  /*04e0*/  @!P1 BRA `(.L_x_10) ;  /* 0x00000000006c9947 */ /* 0x000fec0003800000 */
[----:B------:R-:W0:Y:S01]  /*04f0*/  LDC.64 R6, c[0x0][0x388] ;  /* 0x0000e200ff067b82 */ /* 0x000e220000000a00 */
[----:B------:R-:W1:Y:S01]  /*0500*/  LDCU.64 UR6, c[0x0][0x380] ;  /* 0x00007000ff0677ac */ /* 0x000e620008000a00 */
[----:B------:R-:W-:Y:S01]  /*0510*/  IMAD R9, R21, R3, R0 ;  /* 0x0000000315097224 */ /* 0x000fe200078e0200 */
[CC--:B------:R-:W-:Y:S02]  /*0520*/  IADD3 R5, PT, PT, R20.reuse, R21.reuse, RZ ;  /* 0x0000001514057210 */ /* 0x0c0fe40007ffe0ff */
[----:B------:R-:W-:-:S03]  /*0530*/  IADD3 R10, P1, PT, R20, R21, RZ ;  /* 0x00000015140a7210 */ /* 0x000fc60007f3e0ff */
[----:B------:R-:W2:Y:S01]  /*0540*/  LDC.64 R14, c[0x0][0x380] ;  /* 0x0000e000ff0e7b82 */ /* 0x000ea20000000a00 */
[----:B0-----:R-:W-:-:S04]  /*0550*/  IMAD.WIDE R6, R9, 0x4, R6 ;  /* 0x0000000409067825 */ /* 0x001fc800078e0206 */
[----:B------:R-:W-:Y:S02]  /*0560*/  IMAD.WIDE R8, R3, 0x4, R6 ;  /* 0x0000000403087825 */ /* 0x000fe400078e0206 */
[----:B------:R-:W3:Y:S02]  /*0570*/  LDG.E R6, desc[UR4][R6.64] ;  /* 0x0000000406067981 */ /* 0x000ee4000c1e1900 */
[----:B--2---:R-:W-:Y:S01]  /*0580*/  IMAD.WIDE.U32 R14, R5, 0x4, R14 ;  /* 0x00000004050e7825 */ /* 0x004fe200078e000e */
[----:B------:R-:W-:Y:S02]  /*0590*/  IADD3.X R5, PT, PT, RZ, RZ, RZ, P1, !PT ;  /* 0x000000ffff057210 */ /* 0x000fe40000ffe4ff */
[----:B-1----:R-:W-:-:S03]  /*05a0*/  LEA R4, P1, R10, UR6, 0x2 ;  /* 0x000000060a047c11 */ /* 0x002fc6000f8210ff */
[----:B------:R-:W3:Y:S01]  /*05b0*/  LDG.E R15, desc[UR4][R14.64] ;  /* 0x000000040e0f7981 */ /* 0x000ee2000c1e1900 */
[----:B------:R-:W-:Y:S01]  /*05c0*/  LEA.HI.X R5, R10, UR7, R5, 0x2, P1 ;  /* 0x000000070a057c11 */ /* 0x000fe200088f1405 */
[C---:B------:R-:W-:Y:S02]  /*05d0*/  IMAD.WIDE R10, R3.reuse, 0x4, R8 ;  /* 0x00000004030a7825 */ /* 0x040fe400078e0208 */
[----:B------:R-:W2:Y:S04]  /*05e0*/  LDG.E R8, desc[UR4][R8.64] ;  /* 0x0000000408087981 */ /* 0x000ea8000c1e1900 */
[----:B------:R-:W2:Y:S01]  /*05f0*/  LDG.E R17, desc[UR4][R4.64+0x4] ;  /* 0x0000040404117981 */ /* 0x000ea2000c1e1900 */
[----:B------:R-:W-:-:S03]  /*0600*/  IMAD.WIDE R12, R3, 0x4, R10 ;  /* 0x00000004030c7825 */ /* 0x000fc600078e020a */
[----:B------:R-:W4:Y:S04]  /*0610*/  LDG.E R22, desc[UR4][R10.64] ;  /* 0x000000040a167981 */ /* 0x000f28000c1e1900 */
[----:B------:R-:W4:Y:S04]  /*0620*/  LDG.E R18, desc[UR4][R4.64+0x8] ;  /* 0x0000080404127981 */ /* 0x000f28000c1e1900 */
[----:B------:R-:W5:Y:S04]  /*0630*/  LDG.E R26, desc[UR4][R4.64+0xc] ;  /* 0x00000c04041a7981 */ /* 0x000f68000c1e1900 */
[----:B------:R-:W5:Y:S01]  /*0640*/  LDG.E R12, desc[UR4][R12.64] ;  /* 0x000000040c0c7981 */ /* 0x000f62000c1e1900 */
[----:B------:R-:W-:Y:S01]  /*0650*/  IADD3 R21, PT, PT, R21, 0x4, RZ ;  /* 0x0000000415157810 */ /* 0x000fe20007ffe0ff */
[----:B---3--:R-:W-:-:S04]  /*0660*/  FFMA R24, R15, R6, R24 ;  /* 0x000000060f187223 */ /* 0x008fc80000000018 */
[----:B--2---:R-:W-:-:S04]  /*0670*/  FFMA R17, R17, R8, R24 ;  /* 0x0000000811117223 */ /* 0x004fc80000000018 */
[----:B----4-:R-:W-:-:S04]  /*0680*/  FFMA R17, R18, R22, R17 ;  /* 0x0000001612117223 */ /* 0x010fc80000000011 */
[----:B-----5:R-:W-:-:S07]  /*0690*/  FFMA R24, R26, R12, R17 ;  /* 0x0000000c1a187223 */ /* 0x020fce0000000011 */
.L_x_10:
[----:B------:R-:W-:Y:S05]  /*06a0*/  @!P0 BRA `(.L_x_7) ;  /* 0x00000000007c8947 */ /* 0x000fea0003800000 */
[----:B------:R-:W-:Y:S01]  /*06b0*/  ISETP.NE.AND P1, PT, R16, 0x1, PT ;  /* 0x000000011000780c */ /* 0x000fe20003f25270 */
[----:B------:R-:W0:Y:S01]  /*06c0*/  LDC.64 R12, c[0x0][0x380] ;  /* 0x0000e000ff0c7b82 */ /* 0x000e220000000a00 */
[----:B------:R-:W-:-:S04]  /*06d0*/  LOP3.LUT R2, R2, 0x1, RZ, 0xc0, !PT ;  /* 0x0000000102027812 */ /* 0x000fc800078ec0ff */
[----:B------:R-:W-:-:S03]  /*06e0*/  ISETP.NE.U32.AND P0, PT, R2, 0x1, PT ;  /* 0x000000010200780c */ /* 0x000fc60003f05070 */
[----:B------:R-:W1:Y:S04]  /*06f0*/  LDC.64 R10, c[0x0][0x388] ;  /* 0x0000e200ff0a7b82 */ /* 0x000e680000000a00 */
[CC--:B------:R-:W-:Y:S02]  /*0700*/  @P1 IADD3 R15, PT, PT, R20.reuse, R21.reuse, RZ ;  /* 0x00000015140f1210 */ /* 0x0c0fe40007ffe0ff */
[----:B------:R-:W-:Y:S02]  /*0710*/  @P1 IADD3 R2, P2, PT, R20, R21, RZ ;  /* 0x0000001514021210 */ /* 0x000fe40007f5e0ff */
[----:B------:R-:W2:Y:S02]  /*0720*/  @P1 LDC.64 R4, c[0x0][0x380] ;  /* 0x0000e000ff041b82 */ /* 0x000ea40000000a00 */
[----:B------:R-:W-:-:S06]  /*0730*/  @P1 IADD3.X R14, PT, PT, RZ, RZ, RZ, P2, !PT ;  /* 0x000000ffff0e1210 */ /* 0x000fcc00017fe4ff */
[----:B------:R-:W3:Y:S01]  /*0740*/  LDC.64 R6, c[0x0][0x380] ;  /* 0x0000e000ff067b82 */ /* 0x000ee20000000a00 */
[----:B0-----:R-:W-:-:S04]  /*0750*/  @P1 IMAD.WIDE.U32 R12, R15, 0x4, R12 ;  /* 0x000000040f0c1825 */ /* 0x001fc800078e000c */
[C---:B------:R-:W-:Y:S01]  /*0760*/  @P1 IMAD R15, R21.reuse, R3, R0 ;  /* 0x00000003150f1224 */ /* 0x040fe200078e0200 */
[----:B------:R-:W-:Y:S01]  /*0770*/  @P1 IADD3 R21, PT, PT, R21, 0x2, RZ ;  /* 0x0000000215151810 */ /* 0x000fe20007ffe0ff */
[----:B------:R-:W4:Y:S01]  /*0780*/  @P1 LDG.E R13, desc[UR4][R12.64] ;  /* 0x000000040c0d1981 */ /* 0x000f22000c1e1900 */
[----:B------:R-:W0:Y:S01]  /*0790*/  LDC.64 R8, c[0x0][0x388] ;  /* 0x0000e200ff087b82 */ /* 0x000e220000000a00 */
[----:B-1----:R-:W-:Y:S01]  /*07a0*/  @P1 IMAD.WIDE R10, R15, 0x4, R10 ;  /* 0x000000040f0a1825 */ /* 0x002fe200078e020a */
[----:B------:R-:W-:Y:S02]  /*07b0*/  @!P0 IADD3 R17, PT, PT, R20, R21, RZ ;  /* 0x0000001514118210 */ /* 0x000fe40007ffe0ff */
[----:B--2---:R-:W-:Y:S01]  /*07c0*/  @P1 LEA R4, P2, R2, R4, 0x2 ;  /* 0x0000000402041211 */ /* 0x004fe200078410ff */
[----:B------:R-:W-:-:S03]  /*07d0*/  @!P0 IMAD R21, R21, R3, R0 ;  /* 0x0000000315158224 */ /* 0x000fc600078e0200 */
[----:B------:R-:W-:Y:S01]  /*07e0*/  @P1 LEA.HI.X R5, R2, R5, R14, 0x2, P2 ;  /* 0x0000000502051211 */ /* 0x000fe200010f140e */
[----:B------:R-:W-:Y:S01]  /*07f0*/  @P1 IMAD.WIDE R14, R3, 0x4, R10 ;  /* 0x00000004030e1825 */ /* 0x000fe200078e020a */
[----:B------:R-:W4:Y:S03]  /*0800*/  @P1 LDG.E R2, desc[UR4][R10.64] ;  /* 0x000000040a021981 */ /* 0x000f26000c1e1900 */
[----:B---3--:R-:W-:Y:S01]  /*0810*/  @!P0 IMAD.WIDE.U32 R6, R17, 0x4, R6 ;  /* 0x0000000411068825 */ /* 0x008fe200078e0006 */
[----:B------:R-:W2:Y:S04]  /*0820*/  @P1 LDG.E R5, desc[UR4][R4.64+0x4] ;  /* 0x0000040404051981 */ /* 0x000ea8000c1e1900 */
[----:B------:R-:W2:Y:S01]  /*0830*/  @P1 LDG.E R14, desc[UR4][R14.64] ;  /* 0x000000040e0e1981 */ /* 0x000ea2000c1e1900 */
[----:B0-----:R-:W-:-:S03]  /*0840*/  @!P0 IMAD.WIDE R8, R21, 0x4, R8 ;  /* 0x0000000415088825 */ /* 0x001fc600078e0208 */
[----:B------:R-:W3:Y:S04]  /*0850*/  @!P0 LDG.E R7, desc[UR4][R6.64] ;  /* 0x0000000406078981 */ /* 0x000ee8000c1e1900 */
[----:B------:R-:W3:Y:S01]  /*0860*/  @!P0 LDG.E R8, desc[UR4][R8.64] ;  /* 0x0000000408088981 */ /* 0x000ee2000c1e1900 */
[----:B----4-:R-:W-:-:S04]  /*0870*/  @P1 FFMA R2, R13, R2, R24 ;  /* 0x000000020d021223 */ /* 0x010fc80000000018 */
[----:B--2---:R-:W-:-:S04]  /*0880*/  @P1 FFMA R24, R5, R14, R2 ;  /* 0x0000000e05181223 */ /* 0x004fc80000000002 */
[----:B---3--:R-:W-:-:S07]  /*0890*/  @!P0 FFMA R24, R7, R8, R24 ;  /* 0x0000000807188223 */ /* 0x008fce0000000018 */
.L_x_7:
[----:B------:R-:W0:Y:S01]  /*08a0*/  LDC.64 R4, c[0x0][0x390] ;  /* 0x0000e400ff047b82 */ /* 0x000e220000000a00 */
[----:B------:R-:W-:-:S04]  /*08b0*/  IMAD R3, R19, R3, R0 ;  /* 0x0000000313037224 */ /* 0x000fc800078e0200 */
[----:B0-----:R-:W-:-:S05]  /*08c0*/  IMAD.WIDE R2, R3, 0x4, R4 ;  /* 0x0000000403027825 */ /* 0x001fca00078e0204 */
[----:B------:R-:W-:Y:S01]  /*08d0*/  STG.E desc[UR4][R2.64], R24 ;  /* 0x0000001802007986 */ /* 0x000fe2000c101904 */
[----:B------:R-:W-:Y:S05]  /*08e0*/  EXIT ;  /* 0x000000000000794d */ /* 0x000fea0003800000 */
.L_x_11:
        /* <DEDUP_REMOVED lines=9> */
.L_x_14:


//--------------------- .nv.shared._Z16matmul_optimizedPfS_S_iii --------------------------
	.section	.nv.shared._Z16matmul_optimizedPfS_S_iii,"aw",@nobits
	.sectionflags	@""
	.align	4
.nv.shared._Z16matmul_optimizedPfS_S_iii:
	.zero		3072


//--------------------- .nv.shared.reserved.0     --------------------------
	.section	.nv.shared.reserved.0,"aw",@nobits
	.weak		__nv_reservedSMEM_offset_0_alias
	.size		__nv_reservedSMEM_offset_0_alias, 0, 64
	.other		__nv_reservedSMEM_offset_0_alias,@"STO_CUDA_RESERVED_SHARED STV_DEFAULT"
__nv_reservedSMEM_offset_0_alias:
	.zero		0
	.zero		64


//--------------------- .nv.shared._Z12matmul_tiledPfS_S_iii --------------------------
	.section	.nv.shared._Z12matmul_tiledPfS_S_iii,"aw",@nobits
	.sectionflags	@""
	.align	4
.nv.shared._Z12matmul_tiledPfS_S_iii:
	.zero		3072


//--------------------- .nv.constant0._Z16matmul_optimizedPfS_S_iii --------------------------
	.section	.nv.constant0._Z16matmul_optimizedPfS_S_iii,"a",@progbits
	.sectionflags	@""
	.align	4
.nv.constant0._Z16matmul_optimizedPfS_S_iii:
	.zero		932


//--------------------- .nv.constant0._Z12matmul_tiledPfS_S_iii --------------------------
	.section	.nv.constant0._Z12matmul_tiledPfS_S_iii,"a",@progbits
	.sectionflags	@""
	.align	4
.nv.constant0._Z12matmul_tiledPfS_S_iii:
	.zero		932


//--------------------- .nv.constant0._Z12matmul_naivePfS_S_iii --------------------------
	.section	.nv.constant0._Z12matmul_naivePfS_S_iii,"a",@progbits
	.sectionflags	@""
	.align	4
.nv.constant0._Z12matmul_naivePfS_S_iii:
	.zero		932


//--------------------- SYMBOLS --------------------------

	.type		.nv.reservedSmem.offset0,@object
	.size		.nv.reservedSmem.offset0,0x4
	.type		.nv.reservedSmem.cap,@object
	.size		.nv.reservedSmem.cap,0x4
